//
// Generated by NVIDIA NVVM Compiler
//
// Compiler Build ID: CL-36424714
// Cuda compilation tools, release 13.0, V13.0.88
// Based on NVVM 20.0.0
//

.version 9.0
.target sm_100
.address_size 64

	// .globl	_Z9rand_initP17curandStateXORWOWl
.global .align 4 .b8 precalc_xorwow_matrix[102400];
.global .align 4 .b8 precalc_xorwow_offset_matrix[102400];
.global .align 4 .b8 mrg32k3aM1[2304];
.global .align 4 .b8 mrg32k3aM2[2304];
.global .align 4 .b8 mrg32k3aM1SubSeq[2016];
.global .align 4 .b8 mrg32k3aM2SubSeq[2016];
.global .align 4 .b8 mrg32k3aM1Seq[2304];
.global .align 4 .b8 mrg32k3aM2Seq[2304];
.const .align 8 .b8 __cr_lgamma_table[72];
.const .align 4 .b8 params[12];
// _ZZ3acoPfS_S_P17curandStateXORWOWiiiE9punteggio has been demoted
.extern .shared .align 16 .b8 s[];

.visible .entry _Z9rand_initP17curandStateXORWOWl(
	.param .u64 .ptr .align 1 _Z9rand_initP17curandStateXORWOWl_param_0,
	.param .u64 _Z9rand_initP17curandStateXORWOWl_param_1
)
{
	.reg .pred 	%p<24>;
	.reg .b32 	%r<413>;
	.reg .b64 	%rd<19>;

	ld.param.u64 	%rd8, [_Z9rand_initP17curandStateXORWOWl_param_0];
	ld.param.u64 	%rd9, [_Z9rand_initP17curandStateXORWOWl_param_1];
	cvta.to.global.u64 	%rd10, %rd8;
	mov.u32 	%r182, %tid.x;
	mov.u32 	%r183, %ntid.x;
	mov.u32 	%r184, %ctaid.x;
	mad.lo.s32 	%r185, %r183, %r184, %r182;
	cvt.s64.s32 	%rd18, %r185;
	mul.wide.s32 	%rd11, %r185, 48;
	add.s64 	%rd2, %rd10, %rd11;
	cvt.u32.u64 	%r186, %rd9;
	xor.b32  	%r187, %r186, -1429050551;
	mul.lo.s32 	%r188, %r187, 1099087573;
	{ .reg .b32 tmp; mov.b64 {tmp, %r189}, %rd9; }
	xor.b32  	%r190, %r189, -136515619;
	mul.lo.s32 	%r191, %r190, -1703105765;
	add.s32 	%r192, %r188, %r191;
	add.s32 	%r193, %r192, 6615241;
	add.s32 	%r194, %r188, 123456789;
	st.global.v2.u32 	[%rd2], {%r193, %r194};
	xor.b32  	%r195, %r188, 362436069;
	add.s32 	%r196, %r191, 521288629;
	st.global.v2.u32 	[%rd2+8], {%r195, %r196};
	xor.b32  	%r197, %r191, 88675123;
	add.s32 	%r198, %r188, 5783321;
	st.global.v2.u32 	[%rd2+16], {%r197, %r198};
	setp.eq.s32 	%p1, %r185, 0;
	@%p1 bra 	$L__BB0_42;
	mov.b32 	%r319, 0;
$L__BB0_2:
	and.b64  	%rd4, %rd18, 3;
	setp.eq.s64 	%p2, %rd4, 0;
	@%p2 bra 	$L__BB0_41;
	mul.wide.u32 	%rd12, %r319, 3200;
	mov.u64 	%rd13, precalc_xorwow_matrix;
	add.s64 	%rd5, %rd13, %rd12;
	cvt.u32.u64 	%r2, %rd4;
	mov.b32 	%r320, 0;
$L__BB0_4:
	mov.b32 	%r333, 0;
	mov.u32 	%r334, %r333;
	mov.u32 	%r335, %r333;
	mov.u32 	%r336, %r333;
	mov.u32 	%r337, %r333;
	mov.u32 	%r326, %r333;
$L__BB0_5:
	mul.wide.u32 	%rd14, %r326, 4;
	add.s64 	%rd15, %rd2, %rd14;
	ld.global.u32 	%r10, [%rd15+4];
	shl.b32 	%r11, %r326, 5;
	mov.b32 	%r332, 0;
$L__BB0_6:
	.pragma "nounroll";
	shr.u32 	%r203, %r10, %r332;
	and.b32  	%r204, %r203, 1;
	setp.eq.b32 	%p3, %r204, 1;
	not.pred 	%p4, %p3;
	add.s32 	%r205, %r11, %r332;
	mul.lo.s32 	%r206, %r205, 5;
	mul.wide.u32 	%rd16, %r206, 4;
	add.s64 	%rd6, %rd5, %rd16;
	@%p4 bra 	$L__BB0_8;
	ld.global.u32 	%r207, [%rd6];
	xor.b32  	%r337, %r337, %r207;
	ld.global.u32 	%r208, [%rd6+4];
	xor.b32  	%r336, %r336, %r208;
	ld.global.u32 	%r209, [%rd6+8];
	xor.b32  	%r335, %r335, %r209;
	ld.global.u32 	%r210, [%rd6+12];
	xor.b32  	%r334, %r334, %r210;
	ld.global.u32 	%r211, [%rd6+16];
	xor.b32  	%r333, %r333, %r211;
$L__BB0_8:
	and.b32  	%r213, %r203, 2;
	setp.eq.s32 	%p5, %r213, 0;
	@%p5 bra 	$L__BB0_10;
	ld.global.u32 	%r214, [%rd6+20];
	xor.b32  	%r337, %r337, %r214;
	ld.global.u32 	%r215, [%rd6+24];
	xor.b32  	%r336, %r336, %r215;
	ld.global.u32 	%r216, [%rd6+28];
	xor.b32  	%r335, %r335, %r216;
	ld.global.u32 	%r217, [%rd6+32];
	xor.b32  	%r334, %r334, %r217;
	ld.global.u32 	%r218, [%rd6+36];
	xor.b32  	%r333, %r333, %r218;
$L__BB0_10:
	and.b32  	%r220, %r203, 4;
	setp.eq.s32 	%p6, %r220, 0;
	@%p6 bra 	$L__BB0_12;
	ld.global.u32 	%r221, [%rd6+40];
	xor.b32  	%r337, %r337, %r221;
	ld.global.u32 	%r222, [%rd6+44];
	xor.b32  	%r336, %r336, %r222;
	ld.global.u32 	%r223, [%rd6+48];
	xor.b32  	%r335, %r335, %r223;
	ld.global.u32 	%r224, [%rd6+52];
	xor.b32  	%r334, %r334, %r224;
	ld.global.u32 	%r225, [%rd6+56];
	xor.b32  	%r333, %r333, %r225;
$L__BB0_12:
	and.b32  	%r227, %r203, 8;
	setp.eq.s32 	%p7, %r227, 0;
	@%p7 bra 	$L__BB0_14;
	ld.global.u32 	%r228, [%rd6+60];
	xor.b32  	%r337, %r337, %r228;
	ld.global.u32 	%r229, [%rd6+64];
	xor.b32  	%r336, %r336, %r229;
	ld.global.u32 	%r230, [%rd6+68];
	xor.b32  	%r335, %r335, %r230;
	ld.global.u32 	%r231, [%rd6+72];
	xor.b32  	%r334, %r334, %r231;
	ld.global.u32 	%r232, [%rd6+76];
	xor.b32  	%r333, %r333, %r232;
$L__BB0_14:
	and.b32  	%r234, %r203, 16;
	setp.eq.s32 	%p8, %r234, 0;
	@%p8 bra 	$L__BB0_16;
	ld.global.u32 	%r235, [%rd6+80];
	xor.b32  	%r337, %r337, %r235;
	ld.global.u32 	%r236, [%rd6+84];
	xor.b32  	%r336, %r336, %r236;
	ld.global.u32 	%r237, [%rd6+88];
	xor.b32  	%r335, %r335, %r237;
	ld.global.u32 	%r238, [%rd6+92];
	xor.b32  	%r334, %r334, %r238;
	ld.global.u32 	%r239, [%rd6+96];
	xor.b32  	%r333, %r333, %r239;
$L__BB0_16:
	and.b32  	%r241, %r203, 32;
	setp.eq.s32 	%p9, %r241, 0;
	@%p9 bra 	$L__BB0_18;
	ld.global.u32 	%r242, [%rd6+100];
	xor.b32  	%r337, %r337, %r242;
	ld.global.u32 	%r243, [%rd6+104];
	xor.b32  	%r336, %r336, %r243;
	ld.global.u32 	%r244, [%rd6+108];
	xor.b32  	%r335, %r335, %r244;
	ld.global.u32 	%r245, [%rd6+112];
	xor.b32  	%r334, %r334, %r245;
	ld.global.u32 	%r246, [%rd6+116];
	xor.b32  	%r333, %r333, %r246;
$L__BB0_18:
	and.b32  	%r248, %r203, 64;
	setp.eq.s32 	%p10, %r248, 0;
	@%p10 bra 	$L__BB0_20;
	ld.global.u32 	%r249, [%rd6+120];
	xor.b32  	%r337, %r337, %r249;
	ld.global.u32 	%r250, [%rd6+124];
	xor.b32  	%r336, %r336, %r250;
	ld.global.u32 	%r251, [%rd6+128];
	xor.b32  	%r335, %r335, %r251;
	ld.global.u32 	%r252, [%rd6+132];
	xor.b32  	%r334, %r334, %r252;
	ld.global.u32 	%r253, [%rd6+136];
	xor.b32  	%r333, %r333, %r253;
$L__BB0_20:
	and.b32  	%r255, %r203, 128;
	setp.eq.s32 	%p11, %r255, 0;
	@%p11 bra 	$L__BB0_22;
	ld.global.u32 	%r256, [%rd6+140];
	xor.b32  	%r337, %r337, %r256;
	ld.global.u32 	%r257, [%rd6+144];
	xor.b32  	%r336, %r336, %r257;
	ld.global.u32 	%r258, [%rd6+148];
	xor.b32  	%r335, %r335, %r258;
	ld.global.u32 	%r259, [%rd6+152];
	xor.b32  	%r334, %r334, %r259;
	ld.global.u32 	%r260, [%rd6+156];
	xor.b32  	%r333, %r333, %r260;
$L__BB0_22:
	and.b32  	%r262, %r203, 256;
	setp.eq.s32 	%p12, %r262, 0;
	@%p12 bra 	$L__BB0_24;
	ld.global.u32 	%r263, [%rd6+160];
	xor.b32  	%r337, %r337, %r263;
	ld.global.u32 	%r264, [%rd6+164];
	xor.b32  	%r336, %r336, %r264;
	ld.global.u32 	%r265, [%rd6+168];
	xor.b32  	%r335, %r335, %r265;
	ld.global.u32 	%r266, [%rd6+172];
	xor.b32  	%r334, %r334, %r266;
	ld.global.u32 	%r267, [%rd6+176];
	xor.b32  	%r333, %r333, %r267;
$L__BB0_24:
	and.b32  	%r269, %r203, 512;
	setp.eq.s32 	%p13, %r269, 0;
	@%p13 bra 	$L__BB0_26;
	ld.global.u32 	%r270, [%rd6+180];
	xor.b32  	%r337, %r337, %r270;
	ld.global.u32 	%r271, [%rd6+184];
	xor.b32  	%r336, %r336, %r271;
	ld.global.u32 	%r272, [%rd6+188];
	xor.b32  	%r335, %r335, %r272;
	ld.global.u32 	%r273, [%rd6+192];
	xor.b32  	%r334, %r334, %r273;
	ld.global.u32 	%r274, [%rd6+196];
	xor.b32  	%r333, %r333, %r274;
$L__BB0_26:
	and.b32  	%r276, %r203, 1024;
	setp.eq.s32 	%p14, %r276, 0;
	@%p14 bra 	$L__BB0_28;
	ld.global.u32 	%r277, [%rd6+200];
	xor.b32  	%r337, %r337, %r277;
	ld.global.u32 	%r278, [%rd6+204];
	xor.b32  	%r336, %r336, %r278;
	ld.global.u32 	%r279, [%rd6+208];
	xor.b32  	%r335, %r335, %r279;
	ld.global.u32 	%r280, [%rd6+212];
	xor.b32  	%r334, %r334, %r280;
	ld.global.u32 	%r281, [%rd6+216];
	xor.b32  	%r333, %r333, %r281;
$L__BB0_28:
	and.b32  	%r283, %r203, 2048;
	setp.eq.s32 	%p15, %r283, 0;
	@%p15 bra 	$L__BB0_30;
	ld.global.u32 	%r284, [%rd6+220];
	xor.b32  	%r337, %r337, %r284;
	ld.global.u32 	%r285, [%rd6+224];
	xor.b32  	%r336, %r336, %r285;
	ld.global.u32 	%r286, [%rd6+228];
	xor.b32  	%r335, %r335, %r286;
	ld.global.u32 	%r287, [%rd6+232];
	xor.b32  	%r334, %r334, %r287;
	ld.global.u32 	%r288, [%rd6+236];
	xor.b32  	%r333, %r333, %r288;
$L__BB0_30:
	and.b32  	%r290, %r203, 4096;
	setp.eq.s32 	%p16, %r290, 0;
	@%p16 bra 	$L__BB0_32;
	ld.global.u32 	%r291, [%rd6+240];
	xor.b32  	%r337, %r337, %r291;
	ld.global.u32 	%r292, [%rd6+244];
	xor.b32  	%r336, %r336, %r292;
	ld.global.u32 	%r293, [%rd6+248];
	xor.b32  	%r335, %r335, %r293;
	ld.global.u32 	%r294, [%rd6+252];
	xor.b32  	%r334, %r334, %r294;
	ld.global.u32 	%r295, [%rd6+256];
	xor.b32  	%r333, %r333, %r295;
$L__BB0_32:
	and.b32  	%r297, %r203, 8192;
	setp.eq.s32 	%p17, %r297, 0;
	@%p17 bra 	$L__BB0_34;
	ld.global.u32 	%r298, [%rd6+260];
	xor.b32  	%r337, %r337, %r298;
	ld.global.u32 	%r299, [%rd6+264];
	xor.b32  	%r336, %r336, %r299;
	ld.global.u32 	%r300, [%rd6+268];
	xor.b32  	%r335, %r335, %r300;
	ld.global.u32 	%r301, [%rd6+272];
	xor.b32  	%r334, %r334, %r301;
	ld.global.u32 	%r302, [%rd6+276];
	xor.b32  	%r333, %r333, %r302;
$L__BB0_34:
	and.b32  	%r304, %r203, 16384;
	setp.eq.s32 	%p18, %r304, 0;
	@%p18 bra 	$L__BB0_36;
	ld.global.u32 	%r305, [%rd6+280];
	xor.b32  	%r337, %r337, %r305;
	ld.global.u32 	%r306, [%rd6+284];
	xor.b32  	%r336, %r336, %r306;
	ld.global.u32 	%r307, [%rd6+288];
	xor.b32  	%r335, %r335, %r307;
	ld.global.u32 	%r308, [%rd6+292];
	xor.b32  	%r334, %r334, %r308;
	ld.global.u32 	%r309, [%rd6+296];
	xor.b32  	%r333, %r333, %r309;
$L__BB0_36:
	and.b32  	%r311, %r203, 32768;
	setp.eq.s32 	%p19, %r311, 0;
	@%p19 bra 	$L__BB0_38;
	ld.global.u32 	%r312, [%rd6+300];
	xor.b32  	%r337, %r337, %r312;
	ld.global.u32 	%r313, [%rd6+304];
	xor.b32  	%r336, %r336, %r313;
	ld.global.u32 	%r314, [%rd6+308];
	xor.b32  	%r335, %r335, %r314;
	ld.global.u32 	%r315, [%rd6+312];
	xor.b32  	%r334, %r334, %r315;
	ld.global.u32 	%r316, [%rd6+316];
	xor.b32  	%r333, %r333, %r316;
$L__BB0_38:
	add.s32 	%r332, %r332, 16;
	setp.ne.s32 	%p20, %r332, 32;
	@%p20 bra 	$L__BB0_6;
	mad.lo.s32 	%r317, %r326, -31, %r11;
	add.s32 	%r326, %r317, 1;
	setp.ne.s32 	%p21, %r326, 5;
	@%p21 bra 	$L__BB0_5;
	st.global.u32 	[%rd2+4], %r337;
	st.global.u32 	[%rd2+8], %r336;
	st.global.u32 	[%rd2+12], %r335;
	st.global.u32 	[%rd2+16], %r334;
	st.global.u32 	[%rd2+20], %r333;
	add.s32 	%r320, %r320, 1;
	setp.lt.u32 	%p22, %r320, %r2;
	@%p22 bra 	$L__BB0_4;
$L__BB0_41:
	shr.u64 	%rd7, %rd18, 2;
	add.s32 	%r319, %r319, 1;
	setp.gt.u64 	%p23, %rd18, 3;
	mov.u64 	%rd18, %rd7;
	@%p23 bra 	$L__BB0_2;
$L__BB0_42:
	mov.b32 	%r318, 0;
	st.global.v2.u32 	[%rd2+24], {%r318, %r318};
	st.global.u32 	[%rd2+32], %r318;
	mov.b64 	%rd17, 0;
	st.global.u64 	[%rd2+40], %rd17;
	ret;

}
	// .globl	_Z3acoPfS_S_P17curandStateXORWOWiii
.visible .entry _Z3acoPfS_S_P17curandStateXORWOWiii(
	.param .u64 .ptr .align 1 _Z3acoPfS_S_P17curandStateXORWOWiii_param_0,
	.param .u64 .ptr .align 1 _Z3acoPfS_S_P17curandStateXORWOWiii_param_1,
	.param .u64 .ptr .align 1 _Z3acoPfS_S_P17curandStateXORWOWiii_param_2,
	.param .u64 .ptr .align 1 _Z3acoPfS_S_P17curandStateXORWOWiii_param_3,
	.param .u32 _Z3acoPfS_S_P17curandStateXORWOWiii_param_4,
	.param .u32 _Z3acoPfS_S_P17curandStateXORWOWiii_param_5,
	.param .u32 _Z3acoPfS_S_P17curandStateXORWOWiii_param_6
)
{
	.reg .pred 	%p<84>;
	.reg .b16 	%rs<9>;
	.reg .b32 	%r<703>;
	.reg .b32 	%f<273>;
	.reg .b64 	%rd<65>;
	// demoted variable
	.shared .align 4 .f32 _ZZ3acoPfS_S_P17curandStateXORWOWiiiE9punteggio;
	ld.param.u64 	%rd9, [_Z3acoPfS_S_P17curandStateXORWOWiii_param_0];
	ld.param.u64 	%rd10, [_Z3acoPfS_S_P17curandStateXORWOWiii_param_1];
	ld.param.u64 	%rd11, [_Z3acoPfS_S_P17curandStateXORWOWiii_param_2];
	ld.param.u64 	%rd12, [_Z3acoPfS_S_P17curandStateXORWOWiii_param_3];
	ld.param.u32 	%r155, [_Z3acoPfS_S_P17curandStateXORWOWiii_param_4];
	ld.param.u32 	%r156, [_Z3acoPfS_S_P17curandStateXORWOWiii_param_5];
	ld.param.u32 	%r157, [_Z3acoPfS_S_P17curandStateXORWOWiii_param_6];
	cvta.to.global.u64 	%rd1, %rd9;
	cvta.to.global.u64 	%rd2, %rd10;
	cvta.to.global.u64 	%rd3, %rd11;
	cvta.to.global.u64 	%rd13, %rd12;
	mov.u32 	%r1, %tid.x;
	mov.u32 	%r2, %ntid.x;
	mov.u32 	%r3, %ctaid.x;
	mad.lo.s32 	%r159, %r2, %r3, %r1;
	mul.wide.s32 	%rd14, %r159, 48;
	add.s64 	%rd15, %rd13, %rd14;
	ld.global.v2.u32 	{%r697, %r696}, [%rd15];
	ld.global.v2.u32 	{%r695, %r694}, [%rd15+8];
	ld.global.v2.u32 	{%r693, %r692}, [%rd15+16];
	mul.lo.s32 	%r10, %r155, %r155;
	and.b32  	%r11, %r2, 3;
	setp.lt.u32 	%p1, %r2, 4;
	mov.b32 	%r634, 0;
	@%p1 bra 	$L__BB1_3;
	and.b32  	%r634, %r2, 2044;
	mov.b32 	%r632, 0;
$L__BB1_2:
	mad.lo.s32 	%r161, %r632, %r2, %r1;
	mul.wide.u32 	%rd16, %r161, 4;
	add.s64 	%rd17, %rd1, %rd16;
	ld.global.f32 	%f30, [%rd17];
	shl.b32 	%r162, %r161, 2;
	mov.u32 	%r163, s;
	add.s32 	%r164, %r163, %r162;
	st.shared.f32 	[%r164], %f30;
	add.s32 	%r165, %r161, %r2;
	mul.wide.u32 	%rd18, %r165, 4;
	add.s64 	%rd19, %rd1, %rd18;
	ld.global.f32 	%f31, [%rd19];
	shl.b32 	%r166, %r2, 2;
	add.s32 	%r167, %r164, %r166;
	st.shared.f32 	[%r167], %f31;
	add.s32 	%r168, %r165, %r2;
	mul.wide.u32 	%rd20, %r168, 4;
	add.s64 	%rd21, %rd1, %rd20;
	ld.global.f32 	%f32, [%rd21];
	add.s32 	%r169, %r167, %r166;
	st.shared.f32 	[%r169], %f32;
	add.s32 	%r170, %r168, %r2;
	mul.wide.u32 	%rd22, %r170, 4;
	add.s64 	%rd23, %rd1, %rd22;
	ld.global.f32 	%f33, [%rd23];
	add.s32 	%r171, %r169, %r166;
	st.shared.f32 	[%r171], %f33;
	add.s32 	%r632, %r632, 4;
	setp.ne.s32 	%p2, %r632, %r634;
	@%p2 bra 	$L__BB1_2;
$L__BB1_3:
	setp.eq.s32 	%p3, %r11, 0;
	@%p3 bra 	$L__BB1_6;
	mov.b32 	%r635, 0;
	mov.u32 	%r175, s;
$L__BB1_5:
	.pragma "nounroll";
	mad.lo.s32 	%r173, %r634, %r2, %r1;
	mul.wide.u32 	%rd24, %r173, 4;
	add.s64 	%rd25, %rd1, %rd24;
	ld.global.f32 	%f34, [%rd25];
	shl.b32 	%r174, %r173, 2;
	add.s32 	%r176, %r175, %r174;
	st.shared.f32 	[%r176], %f34;
	add.s32 	%r634, %r634, 1;
	add.s32 	%r635, %r635, 1;
	setp.ne.s32 	%p4, %r635, %r11;
	@%p4 bra 	$L__BB1_5;
$L__BB1_6:
	shl.b32 	%r178, %r10, 2;
	mov.u32 	%r179, s;
	add.s32 	%r20, %r179, %r178;
	setp.lt.u32 	%p5, %r2, 4;
	mov.b32 	%r638, 0;
	@%p5 bra 	$L__BB1_9;
	and.b32  	%r638, %r2, 2044;
	mov.b32 	%r636, 0;
$L__BB1_8:
	mad.lo.s32 	%r181, %r636, %r2, %r1;
	mul.wide.u32 	%rd26, %r181, 4;
	add.s64 	%rd27, %rd2, %rd26;
	ld.global.f32 	%f35, [%rd27];
	shl.b32 	%r182, %r181, 2;
	add.s32 	%r183, %r20, %r182;
	st.shared.f32 	[%r183], %f35;
	add.s32 	%r184, %r181, %r2;
	mul.wide.u32 	%rd28, %r184, 4;
	add.s64 	%rd29, %rd2, %rd28;
	ld.global.f32 	%f36, [%rd29];
	shl.b32 	%r185, %r2, 2;
	add.s32 	%r186, %r183, %r185;
	st.shared.f32 	[%r186], %f36;
	add.s32 	%r187, %r184, %r2;
	mul.wide.u32 	%rd30, %r187, 4;
	add.s64 	%rd31, %rd2, %rd30;
	ld.global.f32 	%f37, [%rd31];
	add.s32 	%r188, %r186, %r185;
	st.shared.f32 	[%r188], %f37;
	add.s32 	%r189, %r187, %r2;
	mul.wide.u32 	%rd32, %r189, 4;
	add.s64 	%rd33, %rd2, %rd32;
	ld.global.f32 	%f38, [%rd33];
	add.s32 	%r190, %r188, %r185;
	st.shared.f32 	[%r190], %f38;
	add.s32 	%r636, %r636, 4;
	setp.ne.s32 	%p6, %r636, %r638;
	@%p6 bra 	$L__BB1_8;
$L__BB1_9:
	setp.eq.s32 	%p7, %r11, 0;
	@%p7 bra 	$L__BB1_12;
	mov.b32 	%r639, 0;
$L__BB1_11:
	.pragma "nounroll";
	mad.lo.s32 	%r192, %r638, %r2, %r1;
	mul.wide.u32 	%rd34, %r192, 4;
	add.s64 	%rd35, %rd2, %rd34;
	ld.global.f32 	%f39, [%rd35];
	shl.b32 	%r193, %r192, 2;
	add.s32 	%r194, %r20, %r193;
	st.shared.f32 	[%r194], %f39;
	add.s32 	%r638, %r638, 1;
	add.s32 	%r639, %r639, 1;
	setp.ne.s32 	%p8, %r639, %r11;
	@%p8 bra 	$L__BB1_11;
$L__BB1_12:
	bar.sync 	0;
	setp.lt.s32 	%p9, %r156, 1;
	@%p9 bra 	$L__BB1_124;
	shl.b32 	%r196, %r10, 1;
	mad.lo.s32 	%r197, %r155, %r1, %r196;
	shl.b32 	%r198, %r197, 2;
	add.s32 	%r29, %r179, %r198;
	add.s32 	%r200, %r155, %r1;
	mad.lo.s32 	%r201, %r200, %r2, %r196;
	shl.b32 	%r202, %r201, 2;
	add.s32 	%r30, %r179, %r202;
	add.s32 	%r203, %r2, -1;
	ld.const.f32 	%f1, [params];
	ld.const.f32 	%f2, [params+4];
	shl.b32 	%r46, %r2, 2;
	add.s32 	%r31, %r30, %r46;
	ld.const.f32 	%f3, [params+8];
	mul.lo.s32 	%r204, %r2, %r155;
	shl.b32 	%r205, %r204, 1;
	add.s32 	%r206, %r196, %r205;
	shl.b32 	%r207, %r206, 2;
	add.s32 	%r208, %r179, %r207;
	shl.b32 	%r209, %r1, 2;
	add.s32 	%r32, %r208, %r209;
	mul.lo.s32 	%r210, %r2, %r2;
	mad.lo.s32 	%r33, %r210, 12, %r179;
	mul.wide.u32 	%rd36, %r3, 4;
	add.s64 	%rd4, %rd3, %rd36;
	and.b32  	%r34, %r2, 15;
	add.s32 	%r35, %r34, -1;
	and.b32  	%r36, %r2, 7;
	add.s32 	%r37, %r36, -1;
	add.s32 	%r38, %r2, -2;
	and.b32  	%r39, %r2, 2044;
	and.b32  	%r40, %r2, 2032;
	and.b32  	%r41, %r203, 3;
	and.b32  	%r42, %r203, -4;
	and.b32  	%r43, %r203, -8;
	and.b32  	%r211, %r2, -4;
	neg.s32 	%r44, %r211;
	shl.b32 	%r212, %r155, 1;
	add.s32 	%r213, %r1, %r212;
	mul.lo.s32 	%r214, %r155, %r213;
	shl.b32 	%r47, %r214, 2;
	mov.b32 	%r640, 0;
	mov.f32 	%f272, 0f00000000;
	mul.wide.s32 	%rd62, %r2, 4;
$L__BB1_14:
	setp.lt.s32 	%p10, %r157, 1;
	@%p10 bra 	$L__BB1_89;
	mov.b32 	%r647, 0;
$L__BB1_16:
	setp.lt.u32 	%p11, %r2, 2;
	shr.u32 	%r216, %r696, 2;
	xor.b32  	%r217, %r216, %r696;
	shl.b32 	%r218, %r692, 4;
	shl.b32 	%r219, %r217, 1;
	xor.b32  	%r220, %r218, %r219;
	xor.b32  	%r221, %r220, %r692;
	xor.b32  	%r657, %r221, %r217;
	add.s32 	%r656, %r697, 362437;
	add.s32 	%r222, %r657, %r656;
	rem.u32 	%r655, %r222, %r2;
	st.shared.u32 	[%r30], %r655;
	@%p11 bra 	$L__BB1_69;
	mov.b32 	%r654, 1;
	mov.b32 	%r658, 0;
	mov.b16 	%rs7, 0;
	mov.u16 	%rs8, %rs7;
$L__BB1_18:
	mov.u32 	%r70, %r694;
	mov.u32 	%r694, %r693;
	mov.u32 	%r693, %r692;
	mov.u32 	%r692, %r657;
	mov.u32 	%r66, %r654;
	setp.lt.u32 	%p12, %r2, 4;
	add.s16 	%rs7, %rs7, 1;
	add.s16 	%rs8, %rs8, 1;
	mov.b32 	%r665, 0;
	@%p12 bra 	$L__BB1_21;
	mul.lo.s32 	%r74, %r46, %r655;
	add.s32 	%r75, %r178, %r74;
	mov.u32 	%r663, s;
	mov.u32 	%r664, %r44;
$L__BB1_20:
	add.s32 	%r227, %r663, %r75;
	ld.shared.f32 	%f41, [%r227];
	lg2.approx.f32 	%f42, %f41;
	mul.f32 	%f43, %f1, %f42;
	ex2.approx.f32 	%f44, %f43;
	add.s32 	%r228, %r663, %r74;
	ld.shared.f32 	%f45, [%r228];
	rcp.rn.f32 	%f46, %f45;
	lg2.approx.f32 	%f47, %f46;
	mul.f32 	%f48, %f2, %f47;
	ex2.approx.f32 	%f49, %f48;
	mul.f32 	%f50, %f44, %f49;
	add.s32 	%r229, %r663, %r47;
	st.shared.f32 	[%r229], %f50;
	ld.shared.f32 	%f51, [%r227+4];
	lg2.approx.f32 	%f52, %f51;
	mul.f32 	%f53, %f1, %f52;
	ex2.approx.f32 	%f54, %f53;
	ld.shared.f32 	%f55, [%r228+4];
	rcp.rn.f32 	%f56, %f55;
	lg2.approx.f32 	%f57, %f56;
	mul.f32 	%f58, %f2, %f57;
	ex2.approx.f32 	%f59, %f58;
	mul.f32 	%f60, %f54, %f59;
	st.shared.f32 	[%r229+4], %f60;
	ld.shared.f32 	%f61, [%r227+8];
	lg2.approx.f32 	%f62, %f61;
	mul.f32 	%f63, %f1, %f62;
	ex2.approx.f32 	%f64, %f63;
	ld.shared.f32 	%f65, [%r228+8];
	rcp.rn.f32 	%f66, %f65;
	lg2.approx.f32 	%f67, %f66;
	mul.f32 	%f68, %f2, %f67;
	ex2.approx.f32 	%f69, %f68;
	mul.f32 	%f70, %f64, %f69;
	st.shared.f32 	[%r229+8], %f70;
	ld.shared.f32 	%f71, [%r227+12];
	lg2.approx.f32 	%f72, %f71;
	mul.f32 	%f73, %f1, %f72;
	ex2.approx.f32 	%f74, %f73;
	ld.shared.f32 	%f75, [%r228+12];
	rcp.rn.f32 	%f76, %f75;
	lg2.approx.f32 	%f77, %f76;
	mul.f32 	%f78, %f2, %f77;
	ex2.approx.f32 	%f79, %f78;
	mul.f32 	%f80, %f74, %f79;
	st.shared.f32 	[%r229+12], %f80;
	add.s32 	%r664, %r664, 4;
	add.s32 	%r663, %r663, 16;
	setp.ne.s32 	%p13, %r664, 0;
	mov.u32 	%r665, %r39;
	@%p13 bra 	$L__BB1_20;
$L__BB1_21:
	setp.eq.s32 	%p14, %r11, 0;
	@%p14 bra 	$L__BB1_25;
	setp.eq.s32 	%p15, %r11, 1;
	mad.lo.s32 	%r230, %r655, %r2, %r665;
	shl.b32 	%r231, %r230, 2;
	add.s32 	%r81, %r20, %r231;
	ld.shared.f32 	%f81, [%r81];
	lg2.approx.f32 	%f82, %f81;
	mul.f32 	%f83, %f1, %f82;
	ex2.approx.f32 	%f84, %f83;
	mov.u32 	%r232, s;
	add.s32 	%r82, %r232, %r231;
	ld.shared.f32 	%f85, [%r82];
	rcp.rn.f32 	%f86, %f85;
	lg2.approx.f32 	%f87, %f86;
	mul.f32 	%f88, %f2, %f87;
	ex2.approx.f32 	%f89, %f88;
	mul.f32 	%f90, %f84, %f89;
	shl.b32 	%r233, %r665, 2;
	add.s32 	%r83, %r29, %r233;
	st.shared.f32 	[%r83], %f90;
	@%p15 bra 	$L__BB1_25;
	setp.eq.s32 	%p16, %r11, 2;
	ld.shared.f32 	%f91, [%r81+4];
	lg2.approx.f32 	%f92, %f91;
	mul.f32 	%f93, %f1, %f92;
	ex2.approx.f32 	%f94, %f93;
	ld.shared.f32 	%f95, [%r82+4];
	rcp.rn.f32 	%f96, %f95;
	lg2.approx.f32 	%f97, %f96;
	mul.f32 	%f98, %f2, %f97;
	ex2.approx.f32 	%f99, %f98;
	mul.f32 	%f100, %f94, %f99;
	st.shared.f32 	[%r83+4], %f100;
	@%p16 bra 	$L__BB1_25;
	ld.shared.f32 	%f101, [%r81+8];
	lg2.approx.f32 	%f102, %f101;
	mul.f32 	%f103, %f1, %f102;
	ex2.approx.f32 	%f104, %f103;
	ld.shared.f32 	%f105, [%r82+8];
	rcp.rn.f32 	%f106, %f105;
	lg2.approx.f32 	%f107, %f106;
	mul.f32 	%f108, %f2, %f107;
	ex2.approx.f32 	%f109, %f108;
	mul.f32 	%f110, %f104, %f109;
	st.shared.f32 	[%r83+8], %f110;
$L__BB1_25:
	setp.lt.u32 	%p17, %r658, 15;
	mov.b32 	%r668, 0;
	@%p17 bra 	$L__BB1_28;
	and.b32  	%r668, %r66, 2147483632;
	mov.b32 	%r666, 0;
$L__BB1_27:
	.pragma "nounroll";
	shl.b32 	%r236, %r666, 2;
	add.s32 	%r237, %r30, %r236;
	ld.shared.u32 	%r238, [%r237];
	shl.b32 	%r239, %r238, 2;
	add.s32 	%r240, %r29, %r239;
	mov.b32 	%r241, 0;
	st.shared.u32 	[%r240], %r241;
	ld.shared.u32 	%r242, [%r237+4];
	shl.b32 	%r243, %r242, 2;
	add.s32 	%r244, %r29, %r243;
	st.shared.u32 	[%r244], %r241;
	ld.shared.u32 	%r245, [%r237+8];
	shl.b32 	%r246, %r245, 2;
	add.s32 	%r247, %r29, %r246;
	st.shared.u32 	[%r247], %r241;
	ld.shared.u32 	%r248, [%r237+12];
	shl.b32 	%r249, %r248, 2;
	add.s32 	%r250, %r29, %r249;
	st.shared.u32 	[%r250], %r241;
	ld.shared.u32 	%r251, [%r237+16];
	shl.b32 	%r252, %r251, 2;
	add.s32 	%r253, %r29, %r252;
	st.shared.u32 	[%r253], %r241;
	ld.shared.u32 	%r254, [%r237+20];
	shl.b32 	%r255, %r254, 2;
	add.s32 	%r256, %r29, %r255;
	st.shared.u32 	[%r256], %r241;
	ld.shared.u32 	%r257, [%r237+24];
	shl.b32 	%r258, %r257, 2;
	add.s32 	%r259, %r29, %r258;
	st.shared.u32 	[%r259], %r241;
	ld.shared.u32 	%r260, [%r237+28];
	shl.b32 	%r261, %r260, 2;
	add.s32 	%r262, %r29, %r261;
	st.shared.u32 	[%r262], %r241;
	ld.shared.u32 	%r263, [%r237+32];
	shl.b32 	%r264, %r263, 2;
	add.s32 	%r265, %r29, %r264;
	st.shared.u32 	[%r265], %r241;
	ld.shared.u32 	%r266, [%r237+36];
	shl.b32 	%r267, %r266, 2;
	add.s32 	%r268, %r29, %r267;
	st.shared.u32 	[%r268], %r241;
	ld.shared.u32 	%r269, [%r237+40];
	shl.b32 	%r270, %r269, 2;
	add.s32 	%r271, %r29, %r270;
	st.shared.u32 	[%r271], %r241;
	ld.shared.u32 	%r272, [%r237+44];
	shl.b32 	%r273, %r272, 2;
	add.s32 	%r274, %r29, %r273;
	st.shared.u32 	[%r274], %r241;
	ld.shared.u32 	%r275, [%r237+48];
	shl.b32 	%r276, %r275, 2;
	add.s32 	%r277, %r29, %r276;
	st.shared.u32 	[%r277], %r241;
	ld.shared.u32 	%r278, [%r237+52];
	shl.b32 	%r279, %r278, 2;
	add.s32 	%r280, %r29, %r279;
	st.shared.u32 	[%r280], %r241;
	ld.shared.u32 	%r281, [%r237+56];
	shl.b32 	%r282, %r281, 2;
	add.s32 	%r283, %r29, %r282;
	st.shared.u32 	[%r283], %r241;
	ld.shared.u32 	%r284, [%r237+60];
	shl.b32 	%r285, %r284, 2;
	add.s32 	%r286, %r29, %r285;
	st.shared.u32 	[%r286], %r241;
	add.s32 	%r666, %r666, 16;
	setp.ne.s32 	%p18, %r666, %r668;
	@%p18 bra 	$L__BB1_27;
$L__BB1_28:
	and.b32  	%r287, %r66, 15;
	setp.eq.s32 	%p19, %r287, 0;
	@%p19 bra 	$L__BB1_38;
	cvt.u32.u16 	%r288, %rs8;
	and.b32  	%r88, %r288, 15;
	add.s32 	%r289, %r88, -1;
	setp.lt.u32 	%p20, %r289, 7;
	@%p20 bra 	$L__BB1_31;
	shl.b32 	%r290, %r668, 2;
	add.s32 	%r291, %r30, %r290;
	ld.shared.u32 	%r292, [%r291];
	shl.b32 	%r293, %r292, 2;
	add.s32 	%r294, %r29, %r293;
	mov.b32 	%r295, 0;
	st.shared.u32 	[%r294], %r295;
	ld.shared.u32 	%r296, [%r291+4];
	shl.b32 	%r297, %r296, 2;
	add.s32 	%r298, %r29, %r297;
	st.shared.u32 	[%r298], %r295;
	ld.shared.u32 	%r299, [%r291+8];
	shl.b32 	%r300, %r299, 2;
	add.s32 	%r301, %r29, %r300;
	st.shared.u32 	[%r301], %r295;
	ld.shared.u32 	%r302, [%r291+12];
	shl.b32 	%r303, %r302, 2;
	add.s32 	%r304, %r29, %r303;
	st.shared.u32 	[%r304], %r295;
	ld.shared.u32 	%r305, [%r291+16];
	shl.b32 	%r306, %r305, 2;
	add.s32 	%r307, %r29, %r306;
	st.shared.u32 	[%r307], %r295;
	ld.shared.u32 	%r308, [%r291+20];
	shl.b32 	%r309, %r308, 2;
	add.s32 	%r310, %r29, %r309;
	st.shared.u32 	[%r310], %r295;
	ld.shared.u32 	%r311, [%r291+24];
	shl.b32 	%r312, %r311, 2;
	add.s32 	%r313, %r29, %r312;
	st.shared.u32 	[%r313], %r295;
	ld.shared.u32 	%r314, [%r291+28];
	shl.b32 	%r315, %r314, 2;
	add.s32 	%r316, %r29, %r315;
	st.shared.u32 	[%r316], %r295;
	add.s32 	%r668, %r668, 8;
$L__BB1_31:
	and.b32  	%r317, %r88, 7;
	setp.eq.s32 	%p21, %r317, 0;
	@%p21 bra 	$L__BB1_38;
	cvt.u32.u16 	%r318, %rs7;
	and.b32  	%r319, %r318, 7;
	and.b32  	%r91, %r318, 3;
	add.s32 	%r320, %r319, -1;
	setp.lt.u32 	%p22, %r320, 3;
	@%p22 bra 	$L__BB1_34;
	shl.b32 	%r321, %r668, 2;
	add.s32 	%r322, %r30, %r321;
	ld.shared.u32 	%r323, [%r322];
	shl.b32 	%r324, %r323, 2;
	add.s32 	%r325, %r29, %r324;
	mov.b32 	%r326, 0;
	st.shared.u32 	[%r325], %r326;
	ld.shared.u32 	%r327, [%r322+4];
	shl.b32 	%r328, %r327, 2;
	add.s32 	%r329, %r29, %r328;
	st.shared.u32 	[%r329], %r326;
	ld.shared.u32 	%r330, [%r322+8];
	shl.b32 	%r331, %r330, 2;
	add.s32 	%r332, %r29, %r331;
	st.shared.u32 	[%r332], %r326;
	ld.shared.u32 	%r333, [%r322+12];
	shl.b32 	%r334, %r333, 2;
	add.s32 	%r335, %r29, %r334;
	st.shared.u32 	[%r335], %r326;
	add.s32 	%r668, %r668, 4;
$L__BB1_34:
	setp.eq.s32 	%p23, %r91, 0;
	@%p23 bra 	$L__BB1_38;
	shl.b32 	%r336, %r668, 2;
	add.s32 	%r94, %r30, %r336;
	ld.shared.u32 	%r337, [%r94];
	shl.b32 	%r338, %r337, 2;
	add.s32 	%r339, %r29, %r338;
	mov.b32 	%r340, 0;
	st.shared.u32 	[%r339], %r340;
	setp.eq.s32 	%p24, %r91, 1;
	@%p24 bra 	$L__BB1_38;
	ld.shared.u32 	%r341, [%r94+4];
	shl.b32 	%r342, %r341, 2;
	add.s32 	%r343, %r29, %r342;
	mov.b32 	%r344, 0;
	st.shared.u32 	[%r343], %r344;
	setp.eq.s32 	%p25, %r91, 2;
	@%p25 bra 	$L__BB1_38;
	ld.shared.u32 	%r345, [%r94+8];
	shl.b32 	%r346, %r345, 2;
	add.s32 	%r347, %r29, %r346;
	mov.b32 	%r348, 0;
	st.shared.u32 	[%r347], %r348;
$L__BB1_38:
	setp.lt.u32 	%p26, %r2, 16;
	mov.f32 	%f270, 0f00000000;
	mov.b32 	%r672, 0;
	@%p26 bra 	$L__BB1_41;
	mov.f32 	%f270, 0f00000000;
	mov.b32 	%r670, 0;
$L__BB1_40:
	.pragma "nounroll";
	shl.b32 	%r351, %r670, 2;
	add.s32 	%r352, %r29, %r351;
	ld.shared.f32 	%f114, [%r352];
	add.f32 	%f115, %f270, %f114;
	ld.shared.f32 	%f116, [%r352+4];
	add.f32 	%f117, %f115, %f116;
	ld.shared.f32 	%f118, [%r352+8];
	add.f32 	%f119, %f117, %f118;
	ld.shared.f32 	%f120, [%r352+12];
	add.f32 	%f121, %f119, %f120;
	ld.shared.f32 	%f122, [%r352+16];
	add.f32 	%f123, %f121, %f122;
	ld.shared.f32 	%f124, [%r352+20];
	add.f32 	%f125, %f123, %f124;
	ld.shared.f32 	%f126, [%r352+24];
	add.f32 	%f127, %f125, %f126;
	ld.shared.f32 	%f128, [%r352+28];
	add.f32 	%f129, %f127, %f128;
	ld.shared.f32 	%f130, [%r352+32];
	add.f32 	%f131, %f129, %f130;
	ld.shared.f32 	%f132, [%r352+36];
	add.f32 	%f133, %f131, %f132;
	ld.shared.f32 	%f134, [%r352+40];
	add.f32 	%f135, %f133, %f134;
	ld.shared.f32 	%f136, [%r352+44];
	add.f32 	%f137, %f135, %f136;
	ld.shared.f32 	%f138, [%r352+48];
	add.f32 	%f139, %f137, %f138;
	ld.shared.f32 	%f140, [%r352+52];
	add.f32 	%f141, %f139, %f140;
	ld.shared.f32 	%f142, [%r352+56];
	add.f32 	%f143, %f141, %f142;
	ld.shared.f32 	%f144, [%r352+60];
	add.f32 	%f270, %f143, %f144;
	add.s32 	%r670, %r670, 16;
	setp.ne.s32 	%p27, %r670, %r40;
	mov.u32 	%r672, %r40;
	@%p27 bra 	$L__BB1_40;
$L__BB1_41:
	setp.eq.s32 	%p28, %r34, 0;
	@%p28 bra 	$L__BB1_51;
	setp.lt.u32 	%p29, %r35, 7;
	@%p29 bra 	$L__BB1_44;
	shl.b32 	%r353, %r672, 2;
	add.s32 	%r354, %r29, %r353;
	ld.shared.f32 	%f146, [%r354];
	add.f32 	%f147, %f270, %f146;
	ld.shared.f32 	%f148, [%r354+4];
	add.f32 	%f149, %f147, %f148;
	ld.shared.f32 	%f150, [%r354+8];
	add.f32 	%f151, %f149, %f150;
	ld.shared.f32 	%f152, [%r354+12];
	add.f32 	%f153, %f151, %f152;
	ld.shared.f32 	%f154, [%r354+16];
	add.f32 	%f155, %f153, %f154;
	ld.shared.f32 	%f156, [%r354+20];
	add.f32 	%f157, %f155, %f156;
	ld.shared.f32 	%f158, [%r354+24];
	add.f32 	%f159, %f157, %f158;
	ld.shared.f32 	%f160, [%r354+28];
	add.f32 	%f270, %f159, %f160;
	add.s32 	%r672, %r672, 8;
$L__BB1_44:
	setp.eq.s32 	%p30, %r36, 0;
	@%p30 bra 	$L__BB1_51;
	setp.lt.u32 	%p31, %r37, 3;
	@%p31 bra 	$L__BB1_47;
	shl.b32 	%r355, %r672, 2;
	add.s32 	%r356, %r29, %r355;
	ld.shared.f32 	%f162, [%r356];
	add.f32 	%f163, %f270, %f162;
	ld.shared.f32 	%f164, [%r356+4];
	add.f32 	%f165, %f163, %f164;
	ld.shared.f32 	%f166, [%r356+8];
	add.f32 	%f167, %f165, %f166;
	ld.shared.f32 	%f168, [%r356+12];
	add.f32 	%f270, %f167, %f168;
	add.s32 	%r672, %r672, 4;
$L__BB1_47:
	@%p14 bra 	$L__BB1_51;
	setp.eq.s32 	%p33, %r11, 1;
	shl.b32 	%r357, %r672, 2;
	add.s32 	%r102, %r29, %r357;
	ld.shared.f32 	%f169, [%r102];
	add.f32 	%f270, %f270, %f169;
	@%p33 bra 	$L__BB1_51;
	setp.eq.s32 	%p34, %r11, 2;
	ld.shared.f32 	%f170, [%r102+4];
	add.f32 	%f270, %f270, %f170;
	@%p34 bra 	$L__BB1_51;
	ld.shared.f32 	%f171, [%r102+8];
	add.f32 	%f270, %f270, %f171;
$L__BB1_51:
	mov.b32 	%r675, 0;
	@%p12 bra 	$L__BB1_54;
	mov.b32 	%r674, 0;
$L__BB1_53:
	shl.b32 	%r360, %r674, 2;
	add.s32 	%r361, %r29, %r360;
	ld.shared.f32 	%f172, [%r361];
	div.rn.f32 	%f173, %f172, %f270;
	st.shared.f32 	[%r361], %f173;
	ld.shared.f32 	%f174, [%r361+4];
	div.rn.f32 	%f175, %f174, %f270;
	st.shared.f32 	[%r361+4], %f175;
	ld.shared.f32 	%f176, [%r361+8];
	div.rn.f32 	%f177, %f176, %f270;
	st.shared.f32 	[%r361+8], %f177;
	ld.shared.f32 	%f178, [%r361+12];
	div.rn.f32 	%f179, %f178, %f270;
	st.shared.f32 	[%r361+12], %f179;
	add.s32 	%r674, %r674, 4;
	setp.ne.s32 	%p36, %r674, %r39;
	mov.u32 	%r675, %r39;
	@%p36 bra 	$L__BB1_53;
$L__BB1_54:
	@%p14 bra 	$L__BB1_58;
	setp.eq.s32 	%p38, %r11, 1;
	shl.b32 	%r362, %r675, 2;
	add.s32 	%r106, %r29, %r362;
	ld.shared.f32 	%f180, [%r106];
	div.rn.f32 	%f181, %f180, %f270;
	st.shared.f32 	[%r106], %f181;
	@%p38 bra 	$L__BB1_58;
	setp.eq.s32 	%p39, %r11, 2;
	ld.shared.f32 	%f182, [%r106+4];
	div.rn.f32 	%f183, %f182, %f270;
	st.shared.f32 	[%r106+4], %f183;
	@%p39 bra 	$L__BB1_58;
	ld.shared.f32 	%f184, [%r106+8];
	div.rn.f32 	%f185, %f184, %f270;
	st.shared.f32 	[%r106+8], %f185;
$L__BB1_58:
	setp.lt.u32 	%p40, %r38, 3;
	mov.b32 	%r677, 1;
	@%p40 bra 	$L__BB1_61;
	ld.shared.f32 	%f21, [%r29];
	mov.b32 	%r676, 1;
$L__BB1_60:
	shl.b32 	%r365, %r676, 2;
	add.s32 	%r366, %r29, %r365;
	st.shared.f32 	[%r366], %f21;
	st.shared.f32 	[%r366+4], %f21;
	st.shared.f32 	[%r366+8], %f21;
	st.shared.f32 	[%r366+12], %f21;
	add.s32 	%r677, %r676, 4;
	add.s32 	%r367, %r676, 3;
	setp.ne.s32 	%p41, %r367, %r42;
	mov.u32 	%r676, %r677;
	@%p41 bra 	$L__BB1_60;
$L__BB1_61:
	setp.eq.s32 	%p42, %r41, 0;
	@%p42 bra 	$L__BB1_65;
	setp.eq.s32 	%p43, %r41, 1;
	shl.b32 	%r368, %r677, 2;
	add.s32 	%r110, %r29, %r368;
	ld.shared.f32 	%f22, [%r110+-4];
	st.shared.f32 	[%r110], %f22;
	@%p43 bra 	$L__BB1_65;
	setp.eq.s32 	%p44, %r41, 2;
	st.shared.f32 	[%r110+4], %f22;
	@%p44 bra 	$L__BB1_65;
	st.shared.f32 	[%r110+8], %f22;
$L__BB1_65:
	shr.u32 	%r370, %r695, 2;
	xor.b32  	%r371, %r370, %r695;
	shl.b32 	%r372, %r692, 4;
	shl.b32 	%r373, %r371, 1;
	xor.b32  	%r374, %r372, %r373;
	xor.b32  	%r375, %r374, %r692;
	xor.b32  	%r657, %r375, %r371;
	add.s32 	%r656, %r656, 362437;
	add.s32 	%r376, %r657, %r656;
	cvt.rn.f32.u32 	%f186, %r376;
	fma.rn.f32 	%f23, %f186, 0f2F800000, 0f2F000000;
	mov.b32 	%r678, 0;
$L__BB1_66:
	mov.u32 	%r655, %r678;
	shl.b32 	%r377, %r655, 2;
	add.s32 	%r378, %r29, %r377;
	ld.shared.f32 	%f187, [%r378];
	setp.gt.f32 	%p45, %f23, %f187;
	add.s32 	%r678, %r655, 1;
	@%p45 bra 	$L__BB1_66;
	shl.b32 	%r379, %r66, 2;
	add.s32 	%r380, %r30, %r379;
	st.shared.u32 	[%r380], %r655;
	ld.shared.u32 	%r381, [%r380+-4];
	mad.lo.s32 	%r382, %r655, %r2, %r381;
	shl.b32 	%r383, %r382, 2;
	mov.u32 	%r384, s;
	add.s32 	%r385, %r384, %r383;
	ld.shared.f32 	%f188, [%r385];
	add.f32 	%f272, %f272, %f188;
	add.s32 	%r654, %r66, 1;
	setp.ne.s32 	%p46, %r654, %r2;
	mov.u32 	%r658, %r66;
	mov.u32 	%r695, %r70;
	@%p46 bra 	$L__BB1_18;
	ld.shared.u32 	%r655, [%r30];
	mad.lo.s32 	%r656, %r2, 362437, %r697;
	mov.u32 	%r695, %r70;
$L__BB1_69:
	mov.u32 	%r697, %r656;
	mov.u32 	%r696, %r695;
	mov.u32 	%r695, %r694;
	mov.u32 	%r694, %r693;
	mov.u32 	%r693, %r692;
	mov.u32 	%r692, %r657;
	setp.lt.u32 	%p47, %r2, 4;
	ld.shared.u32 	%r387, [%r31+-4];
	mad.lo.s32 	%r388, %r655, %r2, %r387;
	shl.b32 	%r389, %r388, 2;
	mov.u32 	%r390, s;
	add.s32 	%r391, %r390, %r389;
	ld.shared.f32 	%f189, [%r391];
	add.f32 	%f272, %f272, %f189;
	mov.b32 	%r686, 0;
	@%p47 bra 	$L__BB1_72;
	mov.b32 	%r687, 0;
$L__BB1_71:
	mad.lo.s32 	%r393, %r687, %r2, %r1;
	shl.b32 	%r394, %r393, 2;
	add.s32 	%r395, %r20, %r394;
	ld.shared.f32 	%f190, [%r395];
	mul.f32 	%f191, %f3, %f190;
	st.shared.f32 	[%r395], %f191;
	add.s32 	%r396, %r395, %r46;
	ld.shared.f32 	%f192, [%r396];
	mul.f32 	%f193, %f3, %f192;
	st.shared.f32 	[%r396], %f193;
	add.s32 	%r397, %r396, %r46;
	ld.shared.f32 	%f194, [%r397];
	mul.f32 	%f195, %f3, %f194;
	st.shared.f32 	[%r397], %f195;
	add.s32 	%r398, %r397, %r46;
	ld.shared.f32 	%f196, [%r398];
	mul.f32 	%f197, %f3, %f196;
	st.shared.f32 	[%r398], %f197;
	add.s32 	%r687, %r687, 4;
	setp.eq.s32 	%p48, %r687, %r39;
	mov.u32 	%r686, %r39;
	@%p48 bra 	$L__BB1_72;
	bra.uni 	$L__BB1_71;
$L__BB1_72:
	setp.eq.s32 	%p49, %r11, 0;
	@%p49 bra 	$L__BB1_76;
	setp.eq.s32 	%p50, %r11, 1;
	mad.lo.s32 	%r399, %r686, %r2, %r1;
	shl.b32 	%r400, %r399, 2;
	add.s32 	%r126, %r20, %r400;
	ld.shared.f32 	%f198, [%r126];
	mul.f32 	%f199, %f3, %f198;
	st.shared.f32 	[%r126], %f199;
	@%p50 bra 	$L__BB1_76;
	setp.eq.s32 	%p51, %r11, 2;
	add.s32 	%r127, %r126, %r46;
	ld.shared.f32 	%f200, [%r127];
	mul.f32 	%f201, %f3, %f200;
	st.shared.f32 	[%r127], %f201;
	@%p51 bra 	$L__BB1_76;
	add.s32 	%r401, %r127, %r46;
	ld.shared.f32 	%f202, [%r401];
	mul.f32 	%f203, %f3, %f202;
	st.shared.f32 	[%r401], %f203;
$L__BB1_76:
	@%p11 bra 	$L__BB1_88;
	setp.lt.u32 	%p53, %r38, 7;
	rcp.rn.f32 	%f27, %f272;
	mov.b32 	%r690, 1;
	@%p53 bra 	$L__BB1_80;
	mov.b32 	%r688, 1;
$L__BB1_79:
	.pragma "nounroll";
	shl.b32 	%r404, %r688, 2;
	add.s32 	%r405, %r30, %r404;
	ld.shared.u32 	%r406, [%r405];
	ld.shared.u32 	%r407, [%r405+-4];
	mad.lo.s32 	%r408, %r406, %r2, %r407;
	shl.b32 	%r409, %r408, 2;
	add.s32 	%r410, %r20, %r409;
	atom.shared.add.f32 	%f204, [%r410], %f27;
	ld.shared.u32 	%r411, [%r405+-4];
	ld.shared.u32 	%r412, [%r405];
	mad.lo.s32 	%r413, %r411, %r2, %r412;
	shl.b32 	%r414, %r413, 2;
	add.s32 	%r415, %r20, %r414;
	atom.shared.add.f32 	%f205, [%r415], %f27;
	ld.shared.u32 	%r416, [%r405+4];
	ld.shared.u32 	%r417, [%r405];
	mad.lo.s32 	%r418, %r416, %r2, %r417;
	shl.b32 	%r419, %r418, 2;
	add.s32 	%r420, %r20, %r419;
	atom.shared.add.f32 	%f206, [%r420], %f27;
	ld.shared.u32 	%r421, [%r405];
	ld.shared.u32 	%r422, [%r405+4];
	mad.lo.s32 	%r423, %r421, %r2, %r422;
	shl.b32 	%r424, %r423, 2;
	add.s32 	%r425, %r20, %r424;
	atom.shared.add.f32 	%f207, [%r425], %f27;
	ld.shared.u32 	%r426, [%r405+8];
	ld.shared.u32 	%r427, [%r405+4];
	mad.lo.s32 	%r428, %r426, %r2, %r427;
	shl.b32 	%r429, %r428, 2;
	add.s32 	%r430, %r20, %r429;
	atom.shared.add.f32 	%f208, [%r430], %f27;
	ld.shared.u32 	%r431, [%r405+4];
	ld.shared.u32 	%r432, [%r405+8];
	mad.lo.s32 	%r433, %r431, %r2, %r432;
	shl.b32 	%r434, %r433, 2;
	add.s32 	%r435, %r20, %r434;
	atom.shared.add.f32 	%f209, [%r435], %f27;
	ld.shared.u32 	%r436, [%r405+12];
	ld.shared.u32 	%r437, [%r405+8];
	mad.lo.s32 	%r438, %r436, %r2, %r437;
	shl.b32 	%r439, %r438, 2;
	add.s32 	%r440, %r20, %r439;
	atom.shared.add.f32 	%f210, [%r440], %f27;
	ld.shared.u32 	%r441, [%r405+8];
	ld.shared.u32 	%r442, [%r405+12];
	mad.lo.s32 	%r443, %r441, %r2, %r442;
	shl.b32 	%r444, %r443, 2;
	add.s32 	%r445, %r20, %r444;
	atom.shared.add.f32 	%f211, [%r445], %f27;
	ld.shared.u32 	%r446, [%r405+16];
	ld.shared.u32 	%r447, [%r405+12];
	mad.lo.s32 	%r448, %r446, %r2, %r447;
	shl.b32 	%r449, %r448, 2;
	add.s32 	%r450, %r20, %r449;
	atom.shared.add.f32 	%f212, [%r450], %f27;
	ld.shared.u32 	%r451, [%r405+12];
	ld.shared.u32 	%r452, [%r405+16];
	mad.lo.s32 	%r453, %r451, %r2, %r452;
	shl.b32 	%r454, %r453, 2;
	add.s32 	%r455, %r20, %r454;
	atom.shared.add.f32 	%f213, [%r455], %f27;
	ld.shared.u32 	%r456, [%r405+20];
	ld.shared.u32 	%r457, [%r405+16];
	mad.lo.s32 	%r458, %r456, %r2, %r457;
	shl.b32 	%r459, %r458, 2;
	add.s32 	%r460, %r20, %r459;
	atom.shared.add.f32 	%f214, [%r460], %f27;
	ld.shared.u32 	%r461, [%r405+16];
	ld.shared.u32 	%r462, [%r405+20];
	mad.lo.s32 	%r463, %r461, %r2, %r462;
	shl.b32 	%r464, %r463, 2;
	add.s32 	%r465, %r20, %r464;
	atom.shared.add.f32 	%f215, [%r465], %f27;
	ld.shared.u32 	%r466, [%r405+24];
	ld.shared.u32 	%r467, [%r405+20];
	mad.lo.s32 	%r468, %r466, %r2, %r467;
	shl.b32 	%r469, %r468, 2;
	add.s32 	%r470, %r20, %r469;
	atom.shared.add.f32 	%f216, [%r470], %f27;
	ld.shared.u32 	%r471, [%r405+20];
	ld.shared.u32 	%r472, [%r405+24];
	mad.lo.s32 	%r473, %r471, %r2, %r472;
	shl.b32 	%r474, %r473, 2;
	add.s32 	%r475, %r20, %r474;
	atom.shared.add.f32 	%f217, [%r475], %f27;
	ld.shared.u32 	%r476, [%r405+28];
	ld.shared.u32 	%r477, [%r405+24];
	mad.lo.s32 	%r478, %r476, %r2, %r477;
	shl.b32 	%r479, %r478, 2;
	add.s32 	%r480, %r20, %r479;
	atom.shared.add.f32 	%f218, [%r480], %f27;
	ld.shared.u32 	%r481, [%r405+24];
	ld.shared.u32 	%r482, [%r405+28];
	mad.lo.s32 	%r483, %r481, %r2, %r482;
	shl.b32 	%r484, %r483, 2;
	add.s32 	%r485, %r20, %r484;
	atom.shared.add.f32 	%f219, [%r485], %f27;
	add.s32 	%r690, %r688, 8;
	add.s32 	%r486, %r688, 7;
	setp.ne.s32 	%p54, %r486, %r43;
	mov.u32 	%r688, %r690;
	@%p54 bra 	$L__BB1_79;
$L__BB1_80:
	add.s32 	%r487, %r2, -1;
	and.b32  	%r488, %r487, 7;
	setp.eq.s32 	%p55, %r488, 0;
	@%p55 bra 	$L__BB1_88;
	add.s32 	%r489, %r2, -1;
	and.b32  	%r490, %r489, 7;
	add.s32 	%r491, %r490, -1;
	setp.lt.u32 	%p56, %r491, 3;
	@%p56 bra 	$L__BB1_83;
	shl.b32 	%r492, %r690, 2;
	add.s32 	%r493, %r30, %r492;
	ld.shared.u32 	%r494, [%r493];
	ld.shared.u32 	%r495, [%r493+-4];
	mad.lo.s32 	%r496, %r494, %r2, %r495;
	shl.b32 	%r497, %r496, 2;
	add.s32 	%r498, %r20, %r497;
	atom.shared.add.f32 	%f220, [%r498], %f27;
	ld.shared.u32 	%r499, [%r493+-4];
	ld.shared.u32 	%r500, [%r493];
	mad.lo.s32 	%r501, %r499, %r2, %r500;
	shl.b32 	%r502, %r501, 2;
	add.s32 	%r503, %r20, %r502;
	atom.shared.add.f32 	%f221, [%r503], %f27;
	ld.shared.u32 	%r504, [%r493+4];
	ld.shared.u32 	%r505, [%r493];
	mad.lo.s32 	%r506, %r504, %r2, %r505;
	shl.b32 	%r507, %r506, 2;
	add.s32 	%r508, %r20, %r507;
	atom.shared.add.f32 	%f222, [%r508], %f27;
	ld.shared.u32 	%r509, [%r493];
	ld.shared.u32 	%r510, [%r493+4];
	mad.lo.s32 	%r511, %r509, %r2, %r510;
	shl.b32 	%r512, %r511, 2;
	add.s32 	%r513, %r20, %r512;
	atom.shared.add.f32 	%f223, [%r513], %f27;
	ld.shared.u32 	%r514, [%r493+8];
	ld.shared.u32 	%r515, [%r493+4];
	mad.lo.s32 	%r516, %r514, %r2, %r515;
	shl.b32 	%r517, %r516, 2;
	add.s32 	%r518, %r20, %r517;
	atom.shared.add.f32 	%f224, [%r518], %f27;
	ld.shared.u32 	%r519, [%r493+4];
	ld.shared.u32 	%r520, [%r493+8];
	mad.lo.s32 	%r521, %r519, %r2, %r520;
	shl.b32 	%r522, %r521, 2;
	add.s32 	%r523, %r20, %r522;
	atom.shared.add.f32 	%f225, [%r523], %f27;
	ld.shared.u32 	%r524, [%r493+12];
	ld.shared.u32 	%r525, [%r493+8];
	mad.lo.s32 	%r526, %r524, %r2, %r525;
	shl.b32 	%r527, %r526, 2;
	add.s32 	%r528, %r20, %r527;
	atom.shared.add.f32 	%f226, [%r528], %f27;
	ld.shared.u32 	%r529, [%r493+8];
	ld.shared.u32 	%r530, [%r493+12];
	mad.lo.s32 	%r531, %r529, %r2, %r530;
	shl.b32 	%r532, %r531, 2;
	add.s32 	%r533, %r20, %r532;
	atom.shared.add.f32 	%f227, [%r533], %f27;
	add.s32 	%r690, %r690, 4;
$L__BB1_83:
	add.s32 	%r534, %r2, -1;
	and.b32  	%r535, %r534, 3;
	setp.eq.s32 	%p57, %r535, 0;
	@%p57 bra 	$L__BB1_88;
	add.s32 	%r536, %r2, -1;
	and.b32  	%r537, %r536, 3;
	setp.eq.s32 	%p58, %r537, 1;
	@%p58 bra 	$L__BB1_86;
	shl.b32 	%r538, %r690, 2;
	add.s32 	%r539, %r30, %r538;
	ld.shared.u32 	%r540, [%r539];
	ld.shared.u32 	%r541, [%r539+-4];
	mad.lo.s32 	%r542, %r540, %r2, %r541;
	shl.b32 	%r543, %r542, 2;
	add.s32 	%r544, %r20, %r543;
	atom.shared.add.f32 	%f228, [%r544], %f27;
	ld.shared.u32 	%r545, [%r539+-4];
	ld.shared.u32 	%r546, [%r539];
	mad.lo.s32 	%r547, %r545, %r2, %r546;
	shl.b32 	%r548, %r547, 2;
	add.s32 	%r549, %r20, %r548;
	atom.shared.add.f32 	%f229, [%r549], %f27;
	ld.shared.u32 	%r550, [%r539+4];
	ld.shared.u32 	%r551, [%r539];
	mad.lo.s32 	%r552, %r550, %r2, %r551;
	shl.b32 	%r553, %r552, 2;
	add.s32 	%r554, %r20, %r553;
	atom.shared.add.f32 	%f230, [%r554], %f27;
	ld.shared.u32 	%r555, [%r539];
	ld.shared.u32 	%r556, [%r539+4];
	mad.lo.s32 	%r557, %r555, %r2, %r556;
	shl.b32 	%r558, %r557, 2;
	add.s32 	%r559, %r20, %r558;
	atom.shared.add.f32 	%f231, [%r559], %f27;
	add.s32 	%r690, %r690, 2;
$L__BB1_86:
	and.b32  	%r560, %r2, 1;
	setp.eq.b32 	%p59, %r560, 1;
	@%p59 bra 	$L__BB1_88;
	shl.b32 	%r561, %r690, 2;
	add.s32 	%r562, %r30, %r561;
	ld.shared.u32 	%r563, [%r562];
	ld.shared.u32 	%r564, [%r562+-4];
	mad.lo.s32 	%r565, %r563, %r2, %r564;
	shl.b32 	%r566, %r565, 2;
	add.s32 	%r567, %r20, %r566;
	atom.shared.add.f32 	%f232, [%r567], %f27;
	ld.shared.u32 	%r568, [%r562+-4];
	ld.shared.u32 	%r569, [%r562];
	mad.lo.s32 	%r570, %r568, %r2, %r569;
	shl.b32 	%r571, %r570, 2;
	add.s32 	%r572, %r20, %r571;
	atom.shared.add.f32 	%f233, [%r572], %f27;
$L__BB1_88:
	ld.shared.u32 	%r573, [%r30];
	ld.shared.u32 	%r574, [%r31+-4];
	mad.lo.s32 	%r575, %r573, %r2, %r574;
	shl.b32 	%r576, %r575, 2;
	add.s32 	%r577, %r20, %r576;
	rcp.rn.f32 	%f234, %f272;
	atom.shared.add.f32 	%f235, [%r577], %f234;
	ld.shared.u32 	%r578, [%r31+-4];
	ld.shared.u32 	%r579, [%r30];
	mad.lo.s32 	%r580, %r578, %r2, %r579;
	shl.b32 	%r581, %r580, 2;
	add.s32 	%r582, %r20, %r581;
	atom.shared.add.f32 	%f236, [%r582], %f234;
	bar.sync 	0;
	add.s32 	%r647, %r647, 1;
	setp.ne.s32 	%p60, %r647, %r157;
	@%p60 bra 	$L__BB1_16;
$L__BB1_89:
	setp.lt.u32 	%p61, %r2, 2;
	st.shared.f32 	[%r32], %f272;
	@%p61 bra 	$L__BB1_94;
	mov.u32 	%r698, %r2;
$L__BB1_91:
	shr.u32 	%r145, %r698, 1;
	setp.ge.u32 	%p62, %r1, %r145;
	@%p62 bra 	$L__BB1_93;
	ld.shared.f32 	%f237, [%r32];
	shl.b32 	%r583, %r145, 2;
	add.s32 	%r584, %r32, %r583;
	ld.shared.f32 	%f238, [%r584];
	setp.lt.f32 	%p63, %f237, %f238;
	selp.b32 	%r585, 0, %r145, %p63;
	add.s32 	%r586, %r585, %r1;
	shl.b32 	%r587, %r1, 2;
	add.s32 	%r588, %r33, %r587;
	st.shared.u32 	[%r588], %r586;
$L__BB1_93:
	bar.sync 	0;
	setp.gt.u32 	%p64, %r698, 3;
	mov.u32 	%r698, %r145;
	@%p64 bra 	$L__BB1_91;
$L__BB1_94:
	ld.shared.u32 	%r589, [%r33];
	setp.ne.s32 	%p65, %r1, %r589;
	@%p65 bra 	$L__BB1_96;
	st.global.f32 	[%rd4], %f272;
	st.shared.f32 	[_ZZ3acoPfS_S_P17curandStateXORWOWiiiE9punteggio], %f272;
$L__BB1_96:
	setp.lt.u32 	%p66, %r2, 4;
	membar.gl;
	mov.b32 	%r700, 0;
	ld.shared.f32 	%f29, [_ZZ3acoPfS_S_P17curandStateXORWOWiiiE9punteggio];
	@%p66 bra 	$L__BB1_107;
	mov.b32 	%r699, 0;
$L__BB1_98:
	mul.wide.u32 	%rd37, %r699, 4;
	add.s64 	%rd5, %rd3, %rd37;
	ld.global.f32 	%f239, [%rd5];
	setp.neu.f32 	%p67, %f29, %f239;
	@%p67 bra 	$L__BB1_100;
	mad.lo.s32 	%r592, %r699, %r2, %r1;
	shl.b32 	%r593, %r592, 2;
	add.s32 	%r594, %r20, %r593;
	ld.shared.f32 	%f240, [%r594];
	mul.wide.u32 	%rd38, %r592, 4;
	add.s64 	%rd39, %rd2, %rd38;
	st.global.f32 	[%rd39], %f240;
$L__BB1_100:
	ld.global.f32 	%f241, [%rd5+4];
	setp.neu.f32 	%p68, %f29, %f241;
	@%p68 bra 	$L__BB1_102;
	mad.lo.s32 	%r595, %r2, %r699, %r2;
	add.s32 	%r596, %r595, %r1;
	shl.b32 	%r597, %r596, 2;
	add.s32 	%r598, %r20, %r597;
	ld.shared.f32 	%f242, [%r598];
	mul.wide.u32 	%rd40, %r596, 4;
	add.s64 	%rd41, %rd2, %rd40;
	st.global.f32 	[%rd41], %f242;
$L__BB1_102:
	ld.global.f32 	%f243, [%rd5+8];
	setp.neu.f32 	%p69, %f29, %f243;
	@%p69 bra 	$L__BB1_104;
	add.s32 	%r599, %r699, 2;
	mad.lo.s32 	%r600, %r599, %r2, %r1;
	shl.b32 	%r601, %r600, 2;
	add.s32 	%r602, %r20, %r601;
	ld.shared.f32 	%f244, [%r602];
	mul.wide.u32 	%rd42, %r600, 4;
	add.s64 	%rd43, %rd2, %rd42;
	st.global.f32 	[%rd43], %f244;
$L__BB1_104:
	ld.global.f32 	%f245, [%rd5+12];
	setp.neu.f32 	%p70, %f29, %f245;
	@%p70 bra 	$L__BB1_106;
	add.s32 	%r603, %r699, 3;
	mad.lo.s32 	%r604, %r603, %r2, %r1;
	shl.b32 	%r605, %r604, 2;
	add.s32 	%r606, %r20, %r605;
	ld.shared.f32 	%f246, [%r606];
	mul.wide.u32 	%rd44, %r604, 4;
	add.s64 	%rd45, %rd2, %rd44;
	st.global.f32 	[%rd45], %f246;
$L__BB1_106:
	add.s32 	%r699, %r699, 4;
	setp.ne.s32 	%p71, %r699, %r39;
	mov.u32 	%r700, %r39;
	@%p71 bra 	$L__BB1_98;
$L__BB1_107:
	setp.eq.s32 	%p72, %r11, 0;
	@%p72 bra 	$L__BB1_116;
	mul.wide.u32 	%rd46, %r700, 4;
	add.s64 	%rd6, %rd3, %rd46;
	ld.global.f32 	%f247, [%rd6];
	setp.neu.f32 	%p73, %f29, %f247;
	@%p73 bra 	$L__BB1_110;
	mad.lo.s32 	%r607, %r700, %r2, %r1;
	shl.b32 	%r608, %r607, 2;
	add.s32 	%r609, %r20, %r608;
	ld.shared.f32 	%f248, [%r609];
	mul.wide.u32 	%rd47, %r607, 4;
	add.s64 	%rd48, %rd2, %rd47;
	st.global.f32 	[%rd48], %f248;
$L__BB1_110:
	setp.eq.s32 	%p74, %r11, 1;
	@%p74 bra 	$L__BB1_116;
	ld.global.f32 	%f249, [%rd6+4];
	setp.neu.f32 	%p75, %f29, %f249;
	@%p75 bra 	$L__BB1_113;
	mad.lo.s32 	%r610, %r2, %r700, %r2;
	add.s32 	%r611, %r610, %r1;
	shl.b32 	%r612, %r611, 2;
	add.s32 	%r613, %r20, %r612;
	ld.shared.f32 	%f250, [%r613];
	mul.wide.u32 	%rd49, %r611, 4;
	add.s64 	%rd50, %rd2, %rd49;
	st.global.f32 	[%rd50], %f250;
$L__BB1_113:
	setp.eq.s32 	%p76, %r11, 2;
	@%p76 bra 	$L__BB1_116;
	ld.global.f32 	%f251, [%rd6+8];
	setp.neu.f32 	%p77, %f29, %f251;
	@%p77 bra 	$L__BB1_116;
	add.s32 	%r614, %r700, 2;
	mad.lo.s32 	%r615, %r614, %r2, %r1;
	shl.b32 	%r616, %r615, 2;
	add.s32 	%r617, %r20, %r616;
	ld.shared.f32 	%f252, [%r617];
	mul.wide.u32 	%rd51, %r615, 4;
	add.s64 	%rd52, %rd2, %rd51;
	st.global.f32 	[%rd52], %f252;
$L__BB1_116:
	membar.gl;
	mov.b32 	%r702, 0;
	@%p66 bra 	$L__BB1_119;
	mov.b32 	%r701, 0;
$L__BB1_118:
	mad.lo.s32 	%r620, %r701, %r2, %r1;
	mul.wide.u32 	%rd53, %r620, 4;
	add.s64 	%rd54, %rd2, %rd53;
	ld.global.f32 	%f253, [%rd54];
	shl.b32 	%r621, %r620, 2;
	add.s32 	%r622, %r20, %r621;
	st.shared.f32 	[%r622], %f253;
	add.s32 	%r623, %r620, %r2;
	mul.wide.u32 	%rd55, %r623, 4;
	add.s64 	%rd56, %rd2, %rd55;
	ld.global.f32 	%f254, [%rd56];
	add.s32 	%r624, %r622, %r46;
	st.shared.f32 	[%r624], %f254;
	add.s32 	%r625, %r623, %r2;
	mul.wide.u32 	%rd57, %r625, 4;
	add.s64 	%rd58, %rd2, %rd57;
	ld.global.f32 	%f255, [%rd58];
	add.s32 	%r626, %r624, %r46;
	st.shared.f32 	[%r626], %f255;
	add.s32 	%r627, %r625, %r2;
	mul.wide.u32 	%rd59, %r627, 4;
	add.s64 	%rd60, %rd2, %rd59;
	ld.global.f32 	%f256, [%rd60];
	add.s32 	%r628, %r626, %r46;
	st.shared.f32 	[%r628], %f256;
	add.s32 	%r701, %r701, 4;
	setp.ne.s32 	%p79, %r701, %r39;
	mov.u32 	%r702, %r39;
	@%p79 bra 	$L__BB1_118;
$L__BB1_119:
	@%p72 bra 	$L__BB1_123;
	setp.eq.s32 	%p81, %r11, 1;
	mad.lo.s32 	%r629, %r702, %r2, %r1;
	mul.wide.u32 	%rd61, %r629, 4;
	add.s64 	%rd7, %rd2, %rd61;
	ld.global.f32 	%f257, [%rd7];
	shl.b32 	%r630, %r629, 2;
	add.s32 	%r152, %r20, %r630;
	st.shared.f32 	[%r152], %f257;
	@%p81 bra 	$L__BB1_123;
	setp.eq.s32 	%p82, %r11, 2;
	add.s64 	%rd8, %rd7, %rd62;
	ld.global.f32 	%f258, [%rd8];
	add.s32 	%r153, %r152, %r46;
	st.shared.f32 	[%r153], %f258;
	@%p82 bra 	$L__BB1_123;
	add.s64 	%rd64, %rd8, %rd62;
	ld.global.f32 	%f259, [%rd64];
	add.s32 	%r631, %r153, %r46;
	st.shared.f32 	[%r631], %f259;
$L__BB1_123:
	bar.sync 	0;
	add.s32 	%r640, %r640, 1;
	setp.ne.s32 	%p83, %r640, %r156;
	@%p83 bra 	$L__BB1_14;
$L__BB1_124:
	ret;

}


// ===== COMPILED SASS (sm_100) =====

	.target	sm_100

	.elftype	@"ET_EXEC"


//--------------------- .note.nv.tkinfo           --------------------------
	.section	.note.nv.tkinfo,"",@"SHT_NOTE"
	.sectionflags	@"SHF_NOTE_NV_TKINFO"
	.tkinfo
        /*0018*/ 	.word	0x00000002
        /*0030*/ 	.string	""
        /*0030*/ 	.string	"ptxas"
        /*0030*/ 	.string	"Cuda compilation tools, release 13.0, V13.0.88"
        /*0030*/ 	.string	"Build cuda_13.0.r13.0/compiler.36424714_0"
        /*0030*/ 	.string	"-arch sm_100 -m 64 "



//--------------------- .note.nv.cuinfo           --------------------------
	.section	.note.nv.cuinfo,"",@"SHT_NOTE"
	.sectionflags	@"SHF_NOTE_NV_CUINFO"
        /*0018*/ 	.short	0x0002
        /*001a*/ 	.short	0x0064
        /*001c*/ 	.short	0x0082
	.zero		2


//--------------------- .nv.info                  --------------------------
	.section	.nv.info,"",@"SHT_CUDA_INFO"
	.align	4


	//----- nvinfo : EIATTR_REGCOUNT
	.align		4
        /*0000*/ 	.byte	0x04, 0x2f
        /*0002*/ 	.short	(.L_11 - .L_10)
	.align		4
.L_10:
        /*0004*/ 	.word	index@(_Z9rand_initP17curandStateXORWOWl)
        /*0008*/ 	.word	0x0000001f


	//----- nvinfo : EIATTR_FRAME_SIZE
	.align		4
.L_11:
        /*000c*/ 	.byte	0x04, 0x11
        /*000e*/ 	.short	(.L_13 - .L_12)
	.align		4
.L_12:
        /*0010*/ 	.word	index@(_Z9rand_initP17curandStateXORWOWl)
        /*0014*/ 	.word	0x00000000


	//----- nvinfo : EIATTR_REGCOUNT
	.align		4
.L_13:
        /*0018*/ 	.byte	0x04, 0x2f
        /*001a*/ 	.short	(.L_15 - .L_14)
	.align		4
.L_14:
        /*001c*/ 	.word	index@(_Z3acoPfS_S_P17curandStateXORWOWiii)
        /*0020*/ 	.word	0x00000020


	//----- nvinfo : EIATTR_FRAME_SIZE
	.align		4
.L_15:
        /*0024*/ 	.byte	0x04, 0x11
        /*0026*/ 	.short	(.L_17 - .L_16)
	.align		4
.L_16:
        /*0028*/ 	.word	index@($__internal_1_$__cuda_sm3x_div_rn_noftz_f32_slowpath)
        /*002c*/ 	.word	0x00000000


	//----- nvinfo : EIATTR_FRAME_SIZE
	.align		4
.L_17:
        /*0030*/ 	.byte	0x04, 0x11
        /*0032*/ 	.short	(.L_19 - .L_18)
	.align		4
.L_18:
        /*0034*/ 	.word	index@($__internal_0_$__cuda_sm20_rcp_rn_f32_slowpath)
        /*0038*/ 	.word	0x00000000


	//----- nvinfo : EIATTR_FRAME_SIZE
	.align		4
.L_19:
        /*003c*/ 	.byte	0x04, 0x11
        /*003e*/ 	.short	(.L_21 - .L_20)
	.align		4
.L_20:
        /*0040*/ 	.word	index@(_Z3acoPfS_S_P17curandStateXORWOWiii)
        /*0044*/ 	.word	0x00000000


	//----- nvinfo : EIATTR_MIN_STACK_SIZE
	.align		4
.L_21:
        /*0048*/ 	.byte	0x04, 0x12
        /*004a*/ 	.short	(.L_23 - .L_22)
	.align		4
.L_22:
        /*004c*/ 	.word	index@(_Z3acoPfS_S_P17curandStateXORWOWiii)
        /*0050*/ 	.word	0x00000000


	//----- nvinfo : EIATTR_MIN_STACK_SIZE
	.align		4
.L_23:
        /*0054*/ 	.byte	0x04, 0x12
        /*0056*/ 	.short	(.L_25 - .L_24)
	.align		4
.L_24:
        /*0058*/ 	.word	index@(_Z9rand_initP17curandStateXORWOWl)
        /*005c*/ 	.word	0x00000000
.L_25:


//--------------------- .nv.compat                --------------------------
	.section	.nv.compat,"",@"SHT_CUDA_COMPAT_INFO"
	.align	4
        /*0000*/ 	.byte	0x02, 0x09, 0x00, 0x00, 0x02, 0x02, 0x01, 0x00, 0x02, 0x05, 0x05, 0x00, 0x03, 0x07, 0x01, 0x01
        /*0010*/ 	.byte	0x02, 0x03, 0x00, 0x00, 0x02, 0x06, 0x01, 0x00, 0x04, 0x0b, 0x08, 0x00, 0x01, 0x00, 0x00, 0x00
        /*0020*/ 	.byte	0x00, 0x00, 0x00, 0x00


//--------------------- .nv.info._Z3acoPfS_S_P17curandStateXORWOWiii --------------------------
	.section	.nv.info._Z3acoPfS_S_P17curandStateXORWOWiii,"",@"SHT_CUDA_INFO"
	.sectionflags	@""
	.align	4


	//----- nvinfo : EIATTR_CUDA_API_VERSION
	.align		4
        /*0000*/ 	.byte	0x04, 0x37
        /*0002*/ 	.short	(.L_27 - .L_26)
.L_26:
        /*0004*/ 	.word	0x00000082


	//----- nvinfo : EIATTR_KPARAM_INFO
	.align		4
.L_27:
        /*0008*/ 	.byte	0x04, 0x17
        /*000a*/ 	.short	(.L_29 - .L_28)
.L_28:
        /*000c*/ 	.word	0x00000000
        /*0010*/ 	.short	0x0006
        /*0012*/ 	.short	0x0028
        /*0014*/ 	.byte	0x00, 0xf0, 0x11, 0x00


	//----- nvinfo : EIATTR_KPARAM_INFO
	.align		4
.L_29:
        /*0018*/ 	.byte	0x04, 0x17
        /*001a*/ 	.short	(.L_31 - .L_30)
.L_30:
        /*001c*/ 	.word	0x00000000
        /*0020*/ 	.short	0x0005
        /*0022*/ 	.short	0x0024
        /*0024*/ 	.byte	0x00, 0xf0, 0x11, 0x00


	//----- nvinfo : EIATTR_KPARAM_INFO
	.align		4
.L_31:
        /*0028*/ 	.byte	0x04, 0x17
        /*002a*/ 	.short	(.L_33 - .L_32)
.L_32:
        /*002c*/ 	.word	0x00000000
        /*0030*/ 	.short	0x0004
        /*0032*/ 	.short	0x0020
        /*0034*/ 	.byte	0x00, 0xf0, 0x11, 0x00


	//----- nvinfo : EIATTR_KPARAM_INFO
	.align		4
.L_33:
        /*0038*/ 	.byte	0x04, 0x17
        /*003a*/ 	.short	(.L_35 - .L_34)
.L_34:
        /*003c*/ 	.word	0x00000000
        /*0040*/ 	.short	0x0003
        /*0042*/ 	.short	0x0018
        /*0044*/ 	.byte	0x00, 0xf5, 0x21, 0x00


	//----- nvinfo : EIATTR_KPARAM_INFO
	.align		4
.L_35:
        /*0048*/ 	.byte	0x04, 0x17
        /*004a*/ 	.short	(.L_37 - .L_36)
.L_36:
        /*004c*/ 	.word	0x00000000
        /*0050*/ 	.short	0x0002
        /*0052*/ 	.short	0x0010
        /*0054*/ 	.byte	0x00, 0xf5, 0x21, 0x00


	//----- nvinfo : EIATTR_KPARAM_INFO
	.align		4
.L_37:
        /*0058*/ 	.byte	0x04, 0x17
        /*005a*/ 	.short	(.L_39 - .L_38)
.L_38:
        /*005c*/ 	.word	0x00000000
        /*0060*/ 	.short	0x0001
        /*0062*/ 	.short	0x0008
        /*0064*/ 	.byte	0x00, 0xf5, 0x21, 0x00


	//----- nvinfo : EIATTR_KPARAM_INFO
	.align		4
.L_39:
        /*0068*/ 	.byte	0x04, 0x17
        /*006a*/ 	.short	(.L_41 - .L_40)
.L_40:
        /*006c*/ 	.word	0x00000000
        /*0070*/ 	.short	0x0000
        /*0072*/ 	.short	0x0000
        /*0074*/ 	.byte	0x00, 0xf5, 0x21, 0x00


	//----- nvinfo : EIATTR_SPARSE_MMA_MASK
	.align		4
.L_41:
        /*0078*/ 	.byte	0x03, 0x50
        /*007a*/ 	.short	0x0000


	//----- nvinfo : EIATTR_MAXREG_COUNT
	.align		4
        /*007c*/ 	.byte	0x03, 0x1b
        /*007e*/ 	.short	0x00ff


	//----- nvinfo : EIATTR_NUM_BARRIERS
	.align		4
        /*0080*/ 	.byte	0x02, 0x4c
        /*0082*/ 	.byte	0x01
	.zero		1


	//----- nvinfo : EIATTR_MERCURY_ISA_VERSION
	.align		4
        /*0084*/ 	.byte	0x03, 0x5f
        /*0086*/ 	.short	0x0101


	//----- nvinfo : EIATTR_VRC_CTA_INIT_COUNT
	.align		4
        /*0088*/ 	.byte	0x02, 0x4a
	.zero		1
	.zero		1


	//----- nvinfo : EIATTR_EXIT_INSTR_OFFSETS
	.align		4
        /*008c*/ 	.byte	0x04, 0x1c
        /*008e*/ 	.short	(.L_43 - .L_42)


	//   ....[0]....
.L_42:
        /*0090*/ 	.word	0x00001a10


	//   ....[1]....
        /*0094*/ 	.word	0x00007b80


	//----- nvinfo : EIATTR_CRS_STACK_SIZE
	.align		4
.L_43:
        /*0098*/ 	.byte	0x04, 0x1e
        /*009a*/ 	.short	(.L_45 - .L_44)
.L_44:
        /*009c*/ 	.word	0x00000000


	//----- nvinfo : EIATTR_CBANK_PARAM_SIZE
	.align		4
.L_45:
        /*00a0*/ 	.byte	0x03, 0x19
        /*00a2*/ 	.short	0x002c


	//----- nvinfo : EIATTR_PARAM_CBANK
	.align		4
        /*00a4*/ 	.byte	0x04, 0x0a
        /*00a6*/ 	.short	(.L_47 - .L_46)
	.align		4
.L_46:
        /*00a8*/ 	.word	index@(.nv.constant0._Z3acoPfS_S_P17curandStateXORWOWiii)
        /*00ac*/ 	.short	0x0380
        /*00ae*/ 	.short	0x002c


	//----- nvinfo : EIATTR_SW_WAR
	.align		4
.L_47:
        /*00b0*/ 	.byte	0x04, 0x36
        /*00b2*/ 	.short	(.L_49 - .L_48)
.L_48:
        /*00b4*/ 	.word	0x00000008
.L_49:


//--------------------- .nv.info._Z9rand_initP17curandStateXORWOWl --------------------------
	.section	.nv.info._Z9rand_initP17curandStateXORWOWl,"",@"SHT_CUDA_INFO"
	.sectionflags	@""
	.align	4


	//----- nvinfo : EIATTR_CUDA_API_VERSION
	.align		4
        /*0000*/ 	.byte	0x04, 0x37
        /*0002*/ 	.short	(.L_51 - .L_50)
.L_50:
        /*0004*/ 	.word	0x00000082


	//----- nvinfo : EIATTR_KPARAM_INFO
	.align		4
.L_51:
        /*0008*/ 	.byte	0x04, 0x17
        /*000a*/ 	.short	(.L_53 - .L_52)
.L_52:
        /*000c*/ 	.word	0x00000000
        /*0010*/ 	.short	0x0001
        /*0012*/ 	.short	0x0008
        /*0014*/ 	.byte	0x00, 0xf0, 0x21, 0x00


	//----- nvinfo : EIATTR_KPARAM_INFO
	.align		4
.L_53:
        /*0018*/ 	.byte	0x04, 0x17
        /*001a*/ 	.short	(.L_55 - .L_54)
.L_54:
        /*001c*/ 	.word	0x00000000
        /*0020*/ 	.short	0x0000
        /*0022*/ 	.short	0x0000
        /*0024*/ 	.byte	0x00, 0xf5, 0x21, 0x00


	//----- nvinfo : EIATTR_SPARSE_MMA_MASK
	.align		4
.L_55:
        /*0028*/ 	.byte	0x03, 0x50
        /*002a*/ 	.short	0x0000


	//----- nvinfo : EIATTR_MAXREG_COUNT
	.align		4
        /*002c*/ 	.byte	0x03, 0x1b
        /*002e*/ 	.short	0x00ff


	//----- nvinfo : EIATTR_MERCURY_ISA_VERSION
	.align		4
        /*0030*/ 	.byte	0x03, 0x5f
        /*0032*/ 	.short	0x0101


	//----- nvinfo : EIATTR_VRC_CTA_INIT_COUNT
	.align		4
        /*0034*/ 	.byte	0x02, 0x4a
	.zero		1
	.zero		1


	//----- nvinfo : EIATTR_EXIT_INSTR_OFFSETS
	.align		4
        /*0038*/ 	.byte	0x04, 0x1c
        /*003a*/ 	.short	(.L_57 - .L_56)


	//   ....[0]....
.L_56:
        /*003c*/ 	.word	0x00000ed0


	//----- nvinfo : EIATTR_CRS_STACK_SIZE
	.align		4
.L_57:
        /*0040*/ 	.byte	0x04, 0x1e
        /*0042*/ 	.short	(.L_59 - .L_58)
.L_58:
        /*0044*/ 	.word	0x00000000


	//----- nvinfo : EIATTR_CBANK_PARAM_SIZE
	.align		4
.L_59:
        /*0048*/ 	.byte	0x03, 0x19
        /*004a*/ 	.short	0x0010


	//----- nvinfo : EIATTR_PARAM_CBANK
	.align		4
        /*004c*/ 	.byte	0x04, 0x0a
        /*004e*/ 	.short	(.L_61 - .L_60)
	.align		4
.L_60:
        /*0050*/ 	.word	index@(.nv.constant0._Z9rand_initP17curandStateXORWOWl)
        /*0054*/ 	.short	0x0380
        /*0056*/ 	.short	0x0010


	//----- nvinfo : EIATTR_SW_WAR
	.align		4
.L_61:
        /*0058*/ 	.byte	0x04, 0x36
        /*005a*/ 	.short	(.L_63 - .L_62)
.L_62:
        /*005c*/ 	.word	0x00000008
.L_63:


//--------------------- .nv.callgraph             --------------------------
	.section	.nv.callgraph,"",@"SHT_CUDA_CALLGRAPH"
	.align	4
	.sectionentsize	8
	.align		4
        /*0000*/ 	.word	0x00000000
	.align		4
        /*0004*/ 	.word	0xffffffff
	.align		4
        /*0008*/ 	.word	0x00000000
	.align		4
        /*000c*/ 	.word	0xfffffffe
	.align		4
        /*0010*/ 	.word	0x00000000
	.align		4
        /*0014*/ 	.word	0xfffffffd
	.align		4
        /*0018*/ 	.word	0x00000000
	.align		4
        /*001c*/ 	.word	0xfffffffc


//--------------------- .nv.constant4             --------------------------
	.section	.nv.constant4,"a",@progbits
	.align	8
	.align		8
.nv.constant4:
        /*0000*/ 	.dword	precalc_xorwow_matrix
	.align		8
        /*0008*/ 	.dword	precalc_xorwow_offset_matrix
	.align		8
        /*0010*/ 	.dword	mrg32k3aM1
	.align		8
        /*0018*/ 	.dword	mrg32k3aM2
	.align		8
        /*0020*/ 	.dword	mrg32k3aM1SubSeq
	.align		8
        /*0028*/ 	.dword	mrg32k3aM2SubSeq
	.align		8
        /*0030*/ 	.dword	mrg32k3aM1Seq
	.align		8
        /*0038*/ 	.dword	mrg32k3aM2Seq


//--------------------- .nv.constant3             --------------------------
	.section	.nv.constant3,"a",@progbits
	.align	8
.nv.constant3:
	.type		__cr_lgamma_table,@object
	.size		__cr_lgamma_table,(params - __cr_lgamma_table)
__cr_lgamma_table:
        /*0000*/ 	.byte	0x00, 0x00, 0x00, 0x00, 0x00, 0x00, 0x00, 0x00, 0x00, 0x00, 0x00, 0x00, 0x00, 0x00, 0x00, 0x00
        /*0010*/ 	.byte	0xef, 0x39, 0xfa, 0xfe, 0x42, 0x2e, 0xe6, 0x3f, 0x02, 0x20, 0x2a, 0xfa, 0x0b, 0xab, 0xfc, 0x3f
        /*0020*/ 	.byte	0xf9, 0x2c, 0x92, 0x7c, 0xa7, 0x6c, 0x09, 0x40, 0xc9, 0x79, 0x44, 0x3c, 0x64, 0x26, 0x13, 0x40
        /*0030*/ 	.byte	0xca, 0x01, 0xcf, 0x3a, 0x27, 0x51, 0x1a, 0x40, 0x30, 0xcc, 0x2d, 0xf3, 0xe1, 0x0c, 0x21, 0x40
        /*0040*/ 	.byte	0x0d, 0xb7, 0xfc, 0x82, 0x8e, 0x35, 0x25, 0x40
	.type		params,@object
	.size		params,(.L_9 - params)
params:
	.zero		12
.L_9:


//--------------------- .text._Z3acoPfS_S_P17curandStateXORWOWiii --------------------------
	.section	.text._Z3acoPfS_S_P17curandStateXORWOWiii,"ax",@progbits
	.align	128
        .global         _Z3acoPfS_S_P17curandStateXORWOWiii
        .type           _Z3acoPfS_S_P17curandStateXORWOWiii,@function
        .size           _Z3acoPfS_S_P17curandStateXORWOWiii,(.L_x_192 - _Z3acoPfS_S_P17curandStateXORWOWiii)
        .other          _Z3acoPfS_S_P17curandStateXORWOWiii,@"STO_CUDA_ENTRY STV_DEFAULT"
_Z3acoPfS_S_P17curandStateXORWOWiii:
.text._Z3acoPfS_S_P17curandStateXORWOWiii:
[----:B------:R-:W-:Y:S01]  /*0000*/  LDC R1, c[0x0][0x37c] ;  /* 0x0000df00ff017b82 */ /* 0x000fe20000000800 */
[----:B------:R-:W0:Y:S07]  /*0010*/  S2R R3, SR_TID.X ;  /* 0x0000000000037919 */ /* 0x000e2e0000002100 */
[----:B------:R-:W1:Y:S01]  /*0020*/  LDC.64 R4, c[0x0][0x398] ;  /* 0x0000e600ff047b82 */ /* 0x000e620000000a00 */
[----:B------:R-:W0:Y:S01]  /*0030*/  LDCU UR20, c[0x0][0x360] ;  /* 0x00006c00ff1477ac */ /* 0x000e220008000800 */
[----:B------:R-:W0:Y:S01]  /*0040*/  S2R R0, SR_CTAID.X ;  /* 0x0000000000007919 */ /* 0x000e220000002500 */
[----:B------:R-:W2:Y:S01]  /*0050*/  LDCU.64 UR18, c[0x0][0x358] ;  /* 0x00006b00ff1277ac */ /* 0x000ea20008000a00 */
[----:B0-----:R-:W-:-:S04]  /*0060*/  IMAD R7, R0, UR20, R3 ;  /* 0x0000001400077c24 */ /* 0x001fc8000f8e0203 */
[----:B-1----:R-:W-:-:S05]  /*0070*/  IMAD.WIDE R4, R7, 0x30, R4 ;  /* 0x0000003007047825 */ /* 0x002fca00078e0204 */
[----:B--2---:R0:W5:Y:S04]  /*0080*/  LDG.E.64 R12, desc[UR18][R4.64] ;  /* 0x00000012040c7981 */ /* 0x004168000c1e1b00 */
[----:B------:R0:W5:Y:S04]  /*0090*/  LDG.E.64 R14, desc[UR18][R4.64+0x8] ;  /* 0x00000812040e7981 */ /* 0x000168000c1e1b00 */
[----:B------:R0:W5:Y:S01]  /*00a0*/  LDG.E.64 R16, desc[UR18][R4.64+0x10] ;  /* 0x0000101204107981 */ /* 0x000162000c1e1b00 */
[----:B------:R-:W1:Y:S01]  /*00b0*/  S2UR UR5, SR_CTAID.X ;  /* 0x00000000000579c3 */ /* 0x000e620000002500 */
[----:B------:R-:W-:Y:S01]  /*00c0*/  UISETP.GE.U32.AND UP0, UPT, UR20, 0x4, UPT ;  /* 0x000000041400788c */ /* 0x000fe2000bf06070 */
[----:B------:R-:W-:Y:S01]  /*00d0*/  HFMA2 R0, -RZ, RZ, 0, 0 ;  /* 0x00000000ff007431 */ /* 0x000fe200000001ff */
[----:B------:R-:W-:-:S07]  /*00e0*/  ULOP3.LUT UR21, UR20, 0x3, URZ, 0xc0, !UPT ;  /* 0x0000000314157892 */ /* 0x000fce000f8ec0ff */
[----:B0-----:R-:W-:Y:S05]  /*00f0*/  BRA.U !UP0, `(.L_x_0) ;  /* 0x0000000908e87547 */ /* 0x001fea000b800000 */
[----:B------:R-:W-:Y:S01]  /*0100*/  ULOP3.LUT UR4, UR20, 0x7fc, URZ, 0xc0, !UPT ;  /* 0x000007fc14047892 */ /* 0x000fe2000f8ec0ff */
[----:B------:R-:W-:-:S03]  /*0110*/  IMAD.MOV.U32 R5, RZ, RZ, RZ ;  /* 0x000000ffff057224 */ /* 0x000fc600078e00ff */
[----:B------:R-:W-:Y:S02]  /*0120*/  UISETP.GT.AND UP1, UPT, UR4, URZ, UPT ;  /* 0x000000ff0400728c */ /* 0x000fe4000bf24270 */
[----:B------:R-:W-:-:S07]  /*0130*/  MOV R0, UR4 ;  /* 0x0000000400007c02 */ /* 0x000fce0008000f00 */
[----:B------:R-:W-:Y:S05]  /*0140*/  BRA.U !UP1, `(.L_x_1) ;  /* 0x0000000909607547 */ /* 0x000fea000b800000 */
[----:B------:R-:W-:Y:S01]  /*0150*/  IMAD.IADD R2, R0, 0x1, -R5 ;  /* 0x0000000100027824 */ /* 0x000fe200078e0a05 */
[----:B------:R-:W-:-:S04]  /*0160*/  PLOP3.LUT P0, PT, PT, PT, PT, 0x80, 0x8 ;  /* 0x000000000008781c */ /* 0x000fc80003f0f070 */
[----:B------:R-:W-:-:S13]  /*0170*/  ISETP.GT.AND P1, PT, R2, 0xc, PT ;  /* 0x0000000c0200780c */ /* 0x000fda0003f24270 */
[----:B------:R-:W-:Y:S05]  /*0180*/  @!P1 BRA `(.L_x_2) ;  /* 0x0000000400789947 */ /* 0x000fea0003800000 */
[----:B------:R-:W0:Y:S01]  /*0190*/  S2UR UR6, SR_CgaCtaId ;  /* 0x00000000000679c3 */ /* 0x000e220000008800 */
[----:B------:R-:W-:Y:S01]  /*01a0*/  UMOV UR4, 0x400 ;  /* 0x0000040000047882 */ /* 0x000fe20000000000 */
[----:B------:R-:W-:Y:S01]  /*01b0*/  PLOP3.LUT P0, PT, PT, PT, PT, 0x8, 0x80 ;  /* 0x000000000080781c */ /* 0x000fe20003f0e170 */
[----:B------:R-:W-:Y:S01]  /*01c0*/  UIADD3 UR4, UPT, UPT, UR4, 0x10, URZ ;  /* 0x0000001004047890 */ /* 0x000fe2000fffe0ff */
[----:B------:R-:W-:-:S04]  /*01d0*/  IADD3 R2, PT, PT, R0, -0xc, RZ ;  /* 0xfffffff400027810 */ /* 0x000fc80007ffe0ff */
[----:B------:R-:W2:Y:S01]  /*01e0*/  LDC.64 R10, c[0x0][0x380] ;  /* 0x0000e000ff0a7b82 */ /* 0x000ea20000000a00 */
[----:B0-----:R-:W-:-:S12]  /*01f0*/  ULEA UR4, UR6, UR4, 0x18 ;  /* 0x0000000406047291 */ /* 0x001fd8000f8ec0ff */
.L_x_3:
[----:B------:R-:W-:-:S04]  /*0200*/  IMAD R25, R5, UR20, R3 ;  /* 0x0000001405197c24 */ /* 0x000fc8000f8e0203 */
[C---:B0-----:R-:W-:Y:S02]  /*0210*/  VIADD R9, R25.reuse, UR20 ;  /* 0x0000001419097c36 */ /* 0x041fe40008000000 */
[----:B--2---:R-:W-:-:S03]  /*0220*/  IMAD.WIDE.U32 R26, R25, 0x4, R10 ;  /* 0x00000004191a7825 */ /* 0x004fc600078e000a */
[C---:B------:R-:W-:Y:S01]  /*0230*/  IADD3 R23, PT, PT, R9.reuse, UR20, RZ ;  /* 0x0000001409177c10 */ /* 0x040fe2000fffe0ff */
[--C-:B------:R-:W-:Y:S01]  /*0240*/  IMAD.WIDE.U32 R8, R9, 0x4, R10.reuse ;  /* 0x0000000409087825 */ /* 0x100fe200078e000a */
[----:B------:R-:W-:Y:S01]  /*0250*/  IADD3 R18, PT, PT, R5, 0x4, RZ ;  /* 0x0000000405127810 */ /* 0x000fe20007ffe0ff */
[----:B------:R-:W2:Y:S02]  /*0260*/  LDG.E R26, desc[UR18][R26.64] ;  /* 0x000000121a1a7981 */ /* 0x000ea4000c1e1900 */
[C---:B------:R-:W-:Y:S02]  /*0270*/  VIADD R7, R23.reuse, UR20 ;  /* 0x0000001417077c36 */ /* 0x040fe40008000000 */
[--C-:B------:R-:W-:Y:S01]  /*0280*/  IMAD.WIDE.U32 R22, R23, 0x4, R10.reuse ;  /* 0x0000000417167825 */ /* 0x100fe200078e000a */
[----:B------:R-:W3:Y:S03]  /*0290*/  LDG.E R8, desc[UR18][R8.64] ;  /* 0x0000001208087981 */ /* 0x000ee6000c1e1900 */
[----:B------:R-:W-:Y:S01]  /*02a0*/  IMAD.WIDE.U32 R6, R7, 0x4, R10 ;  /* 0x0000000407067825 */ /* 0x000fe200078e000a */
[----:B------:R0:W4:Y:S03]  /*02b0*/  LDG.E R24, desc[UR18][R22.64] ;  /* 0x0000001216187981 */ /* 0x000126000c1e1900 */
[----:B------:R-:W-:Y:S01]  /*02c0*/  IMAD R19, R18, UR20, R3 ;  /* 0x0000001412137c24 */ /* 0x000fe2000f8e0203 */
[----:B------:R1:W4:Y:S04]  /*02d0*/  LDG.E R4, desc[UR18][R6.64] ;  /* 0x0000001206047981 */ /* 0x000328000c1e1900 */
[C---:B------:R-:W-:Y:S01]  /*02e0*/  IADD3 R21, PT, PT, R19.reuse, UR20, RZ ;  /* 0x0000001413157c10 */ /* 0x040fe2000fffe0ff */
[----:B------:R-:W-:-:S04]  /*02f0*/  IMAD.WIDE.U32 R28, R19, 0x4, R10 ;  /* 0x00000004131c7825 */ /* 0x000fc800078e000a */
[C---:B0-----:R-:W-:Y:S01]  /*0300*/  IMAD.WIDE.U32 R22, R21.reuse, 0x4, R10 ;  /* 0x0000000415167825 */ /* 0x041fe200078e000a */
[----:B------:R-:W4:Y:S04]  /*0310*/  LDG.E R9, desc[UR18][R28.64] ;  /* 0x000000121c097981 */ /* 0x000f28000c1e1900 */
[----:B------:R-:W4:Y:S01]  /*0320*/  LDG.E R18, desc[UR18][R22.64] ;  /* 0x0000001216127981 */ /* 0x000f22000c1e1900 */
[----:B-1----:R-:W-:-:S04]  /*0330*/  VIADD R7, R21, UR20 ;  /* 0x0000001415077c36 */ /* 0x002fc80008000000 */
[----:B------:R-:W-:-:S06]  /*0340*/  IMAD.WIDE.U32 R20, R7, 0x4, R10 ;  /* 0x0000000407147825 */ /* 0x000fcc00078e000a */
[----:B------:R0:W4:Y:S01]  /*0350*/  LDG.E R21, desc[UR18][R20.64] ;  /* 0x0000001214157981 */ /* 0x000122000c1e1900 */
[----:B------:R-:W1:Y:S01]  /*0360*/  LDC R27, c[0x0][0x360] ;  /* 0x0000d800ff1b7b82 */ /* 0x000e620000000800 */
[----:B------:R-:W-:Y:S02]  /*0370*/  IADD3 R6, PT, PT, R5, 0x8, RZ ;  /* 0x0000000805067810 */ /* 0x000fe40007ffe0ff */
[----:B0-----:R-:W-:-:S03]  /*0380*/  LEA R20, R25, UR4, 0x2 ;  /* 0x0000000419147c11 */ /* 0x001fc6000f8e10ff */
[----:B------:R-:W-:Y:S01]  /*0390*/  IMAD R6, R6, UR20, R3 ;  /* 0x0000001406067c24 */ /* 0x000fe2000f8e0203 */
[----:B-1----:R-:W-:-:S05]  /*03a0*/  LEA R25, R27, R20, 0x2 ;  /* 0x000000141b197211 */ /* 0x002fca00078e10ff */
[----:B------:R-:W-:-:S05]  /*03b0*/  IMAD R28, R27, 0x4, R25 ;  /* 0x000000041b1c7824 */ /* 0x000fca00078e0219 */
[----:B------:R-:W-:Y:S02]  /*03c0*/  LEA R29, R27, R28, 0x2 ;  /* 0x0000001c1b1d7211 */ /* 0x000fe400078e10ff */
[----:B------:R-:W-:Y:S01]  /*03d0*/  LEA R19, R19, UR4, 0x2 ;  /* 0x0000000413137c11 */ /* 0x000fe2000f8e10ff */
[C---:B------:R-:W-:Y:S01]  /*03e0*/  IMAD.WIDE.U32 R22, R6.reuse, 0x4, R10 ;  /* 0x0000000406167825 */ /* 0x040fe200078e000a */
[----:B--2---:R0:W-:Y:S04]  /*03f0*/  STS [R20], R26 ;  /* 0x0000001a14007388 */ /* 0x0041e80000000800 */
[----:B---3--:R1:W-:Y:S04]  /*0400*/  STS [R25], R8 ;  /* 0x0000000819007388 */ /* 0x0083e80000000800 */
[----:B----4-:R-:W-:Y:S04]  /*0410*/  STS [R28], R24 ;  /* 0x000000181c007388 */ /* 0x010fe80000000800 */
[----:B0-----:R-:W2:Y:S01]  /*0420*/  LDG.E R26, desc[UR18][R22.64] ;  /* 0x00000012161a7981 */ /* 0x001ea2000c1e1900 */
[----:B-1----:R-:W-:-:S03]  /*0430*/  IADD3 R25, PT, PT, R6, UR20, RZ ;  /* 0x0000001406197c10 */ /* 0x002fc6000fffe0ff */
[----:B------:R0:W-:Y:S01]  /*0440*/  STS [R29], R4 ;  /* 0x000000041d007388 */ /* 0x0001e20000000800 */
[C---:B------:R-:W-:Y:S01]  /*0450*/  IADD3 R20, PT, PT, R25.reuse, UR20, RZ ;  /* 0x0000001419147c10 */ /* 0x040fe2000fffe0ff */
[----:B0-----:R-:W-:-:S05]  /*0460*/  IMAD.WIDE.U32 R28, R25, 0x4, R10 ;  /* 0x00000004191c7825 */ /* 0x001fca00078e000a */
[----:B------:R0:W3:Y:S01]  /*0470*/  LDG.E R8, desc[UR18][R28.64] ;  /* 0x000000121c087981 */ /* 0x0000e2000c1e1900 */
[----:B------:R-:W-:-:S03]  /*0480*/  VIADD R4, R5, 0xc ;  /* 0x0000000c05047836 */ /* 0x000fc60000000000 */
[----:B------:R-:W-:Y:S01]  /*0490*/  STS [R19], R9 ;  /* 0x0000000913007388 */ /* 0x000fe20000000800 */
[----:B0-----:R-:W-:Y:S01]  /*04a0*/  LEA R28, R27, R19, 0x2 ;  /* 0x000000131b1c7211 */ /* 0x001fe200078e10ff */
[----:B------:R-:W-:Y:S02]  /*04b0*/  VIADD R29, R7, UR20 ;  /* 0x00000014071d7c36 */ /* 0x000fe40008000000 */
[----:B------:R-:W-:Y:S02]  /*04c0*/  IMAD R4, R4, UR20, R3 ;  /* 0x0000001404047c24 */ /* 0x000fe4000f8e0203 */
[----:B------:R0:W-:Y:S01]  /*04d0*/  STS [R28], R18 ;  /* 0x000000121c007388 */ /* 0x0001e20000000800 */
[----:B------:R-:W-:-:S04]  /*04e0*/  IMAD.WIDE.U32 R22, R20, 0x4, R10 ;  /* 0x0000000414167825 */ /* 0x000fc800078e000a */
[C-C-:B------:R-:W-:Y:S01]  /*04f0*/  IMAD.WIDE.U32 R24, R4.reuse, 0x4, R10.reuse ;  /* 0x0000000404187825 */ /* 0x140fe200078e000a */
[----:B------:R1:W4:Y:S03]  /*0500*/  LDG.E R7, desc[UR18][R22.64] ;  /* 0x0000001216077981 */ /* 0x000326000c1e1900 */
[----:B0-----:R-:W-:Y:S01]  /*0510*/  IMAD.WIDE.U32 R18, R29, 0x4, R10 ;  /* 0x000000041d127825 */ /* 0x001fe200078e000a */
[----:B------:R0:W4:Y:S04]  /*0520*/  LDG.E R9, desc[UR18][R24.64] ;  /* 0x0000001218097981 */ /* 0x000128000c1e1900 */
[----:B------:R0:W2:Y:S01]  /*0530*/  LDG.E R29, desc[UR18][R18.64] ;  /* 0x00000012121d7981 */ /* 0x0000a2000c1e1900 */
[----:B-1----:R-:W-:-:S02]  /*0540*/  IADD3 R23, PT, PT, R4, UR20, RZ ;  /* 0x0000001404177c10 */ /* 0x002fc4000fffe0ff */
[----:B------:R-:W-:Y:S01]  /*0550*/  LEA R28, R27, R28, 0x2 ;  /* 0x0000001c1b1c7211 */ /* 0x000fe200078e10ff */
[----:B------:R-:W-:Y:S01]  /*0560*/  VIADD R20, R20, UR20 ;  /* 0x0000001414147c36 */ /* 0x000fe20008000000 */
[----:B0-----:R-:W-:-:S03]  /*0570*/  IADD3 R25, PT, PT, R23, UR20, RZ ;  /* 0x0000001417197c10 */ /* 0x001fc6000fffe0ff */
[----:B------:R0:W-:Y:S01]  /*0580*/  STS [R28], R21 ;  /* 0x000000151c007388 */ /* 0x0001e20000000800 */
[----:B------:R-:W-:Y:S01]  /*0590*/  IADD3 R24, PT, PT, R25, UR20, RZ ;  /* 0x0000001419187c10 */ /* 0x000fe2000fffe0ff */
[----:B------:R-:W-:-:S04]  /*05a0*/  IMAD.WIDE.U32 R18, R23, 0x4, R10 ;  /* 0x0000000417127825 */ /* 0x000fc800078e000a */
[--C-:B------:R-:W-:Y:S02]  /*05b0*/  IMAD.WIDE.U32 R22, R25, 0x4, R10.reuse ;  /* 0x0000000419167825 */ /* 0x100fe400078e000a */
[----:B------:R1:W4:Y:S02]  /*05c0*/  LDG.E R19, desc[UR18][R18.64] ;  /* 0x0000001212137981 */ /* 0x000324000c1e1900 */
[--C-:B0-----:R-:W-:Y:S02]  /*05d0*/  IMAD.WIDE.U32 R20, R20, 0x4, R10.reuse ;  /* 0x0000000414147825 */ /* 0x101fe400078e000a */
[----:B------:R0:W4:Y:S02]  /*05e0*/  LDG.E R22, desc[UR18][R22.64] ;  /* 0x0000001216167981 */ /* 0x000124000c1e1900 */
[----:B------:R-:W-:Y:S02]  /*05f0*/  IMAD.WIDE.U32 R24, R24, 0x4, R10 ;  /* 0x0000000418187825 */ /* 0x000fe400078e000a */
[----:B------:R3:W4:Y:S04]  /*0600*/  LDG.E R20, desc[UR18][R20.64] ;  /* 0x0000001214147981 */ /* 0x000728000c1e1900 */
[----:B------:R-:W4:Y:S01]  /*0610*/  LDG.E R24, desc[UR18][R24.64] ;  /* 0x0000001218187981 */ /* 0x000f22000c1e1900 */
[----:B------:R-:W-:Y:S01]  /*0620*/  IMAD R28, R27, 0x4, R28 ;  /* 0x000000041b1c7824 */ /* 0x000fe200078e021c */
[----:B------:R-:W-:-:S02]  /*0630*/  LEA R6, R6, UR4, 0x2 ;  /* 0x0000000406067c11 */ /* 0x000fc4000f8e10ff */
[----:B------:R-:W-:-:S04]  /*0640*/  IADD3 R5, PT, PT, R5, 0x10, RZ ;  /* 0x0000001005057810 */ /* 0x000fc80007ffe0ff */
[----:B------:R-:W-:Y:S01]  /*0650*/  ISETP.GE.AND P1, PT, R5, R2, PT ;  /* 0x000000020500720c */ /* 0x000fe20003f26270 */
[----:B--2---:R2:W-:Y:S04]  /*0660*/  STS [R28], R29 ;  /* 0x0000001d1c007388 */ /* 0x0045e80000000800 */
[----:B------:R1:W-:Y:S01]  /*0670*/  STS [R6], R26 ;  /* 0x0000001a06007388 */ /* 0x0003e20000000800 */
[----:B--2---:R-:W-:Y:S02]  /*0680*/  LEA R28, R4, UR4, 0x2 ;  /* 0x00000004041c7c11 */ /* 0x004fe4000f8e10ff */
[C---:B------:R-:W-:Y:S02]  /*0690*/  LEA R4, R27.reuse, R6, 0x2 ;  /* 0x000000061b047211 */ /* 0x040fe400078e10ff */
[----:B-1----:R-:W-:-:S03]  /*06a0*/  LEA R6, R27, R28, 0x2 ;  /* 0x0000001c1b067211 */ /* 0x002fc600078e10ff */
[C---:B------:R-:W-:Y:S01]  /*06b0*/  IMAD R18, R27.reuse, 0x4, R4 ;  /* 0x000000041b127824 */ /* 0x040fe200078e0204 */
[C---:B0-----:R-:W-:Y:S01]  /*06c0*/  LEA R23, R27.reuse, R6, 0x2 ;  /* 0x000000061b177211 */ /* 0x041fe200078e10ff */
[----:B---3--:R0:W-:Y:S03]  /*06d0*/  STS [R4], R8 ;  /* 0x0000000804007388 */ /* 0x0081e60000000800 */
[C---:B------:R-:W-:Y:S01]  /*06e0*/  LEA R21, R27.reuse, R18, 0x2 ;  /* 0x000000121b157211 */ /* 0x040fe200078e10ff */
[----:B----4-:R0:W-:Y:S01]  /*06f0*/  STS [R18], R7 ;  /* 0x0000000712007388 */ /* 0x0101e20000000800 */
[----:B------:R-:W-:-:S03]  /*0700*/  IMAD R27, R27, 0x4, R23 ;  /* 0x000000041b1b7824 */ /* 0x000fc600078e0217 */
[----:B------:R0:W-:Y:S04]  /*0710*/  STS [R21], R20 ;  /* 0x0000001415007388 */ /* 0x0001e80000000800 */
[----:B------:R0:W-:Y:S04]  /*0720*/  STS [R28], R9 ;  /* 0x000000091c007388 */ /* 0x0001e80000000800 */
[----:B------:R0:W-:Y:S04]  /*0730*/  STS [R6], R19 ;  /* 0x0000001306007388 */ /* 0x0001e80000000800 */
[----:B------:R0:W-:Y:S04]  /*0740*/  STS [R23], R22 ;  /* 0x0000001617007388 */ /* 0x0001e80000000800 */
[----:B------:R0:W-:Y:S01]  /*0750*/  STS [R27], R24 ;  /* 0x000000181b007388 */ /* 0x0001e20000000800 */
[----:B------:R-:W-:Y:S05]  /*0760*/  @!P1 BRA `(.L_x_3) ;  /* 0xfffffff800a49947 */ /* 0x000fea000383ffff */
.L_x_2:
[----:B------:R-:W-:-:S04]  /*0770*/  IADD3 R2, PT, PT, R0, -R5, RZ ;  /* 0x8000000500027210 */ /* 0x000fc80007ffe0ff */
[----:B------:R-:W-:-:S13]  /*0780*/  ISETP.GT.AND P1, PT, R2, 0x4, PT ;  /* 0x000000040200780c */ /* 0x000fda0003f24270 */
[----:B------:R-:W-:Y:S05]  /*0790*/  @!P1 BRA `(.L_x_4) ;  /* 0x0000000000c49947 */ /* 0x000fea0003800000 */
[----:B0-----:R-:W0:Y:S01]  /*07a0*/  LDC.64 R20, c[0x0][0x380] ;  /* 0x0000e000ff147b82 */ /* 0x001e220000000a00 */
[C---:B------:R-:W-:Y:S02]  /*07b0*/  IMAD R23, R5.reuse, UR20, R3 ;  /* 0x0000001405177c24 */ /* 0x040fe4000f8e0203 */
[----:B------:R-:W-:-:S03]  /*07c0*/  VIADD R2, R5, 0x4 ;  /* 0x0000000405027836 */ /* 0x000fc60000000000 */
[----:B------:R-:W-:Y:S01]  /*07d0*/  IADD3 R29, PT, PT, R23, UR20, RZ ;  /* 0x00000014171d7c10 */ /* 0x000fe2000fffe0ff */
[----:B------:R-:W-:-:S03]  /*07e0*/  IMAD R25, R2, UR20, R3 ;  /* 0x0000001402197c24 */ /* 0x000fc6000f8e0203 */
[----:B------:R-:W-:Y:S01]  /*07f0*/  IADD3 R7, PT, PT, R29, UR20, RZ ;  /* 0x000000141d077c10 */ /* 0x000fe2000fffe0ff */
[----:B------:R-:W-:-:S03]  /*0800*/  VIADD R4, R25, UR20 ;  /* 0x0000001419047c36 */ /* 0x000fc60008000000 */
[C---:B------:R-:W-:Y:S01]  /*0810*/  IADD3 R19, PT, PT, R7.reuse, UR20, RZ ;  /* 0x0000001407137c10 */ /* 0x040fe2000fffe0ff */
[----:B0-----:R-:W-:Y:S01]  /*0820*/  IMAD.WIDE.U32 R26, R7, 0x4, R20 ;  /* 0x00000004071a7825 */ /* 0x001fe200078e0014 */
[----:B------:R-:W-:-:S03]  /*0830*/  IADD3 R7, PT, PT, R4, UR20, RZ ;  /* 0x0000001404077c10 */ /* 0x000fc6000fffe0ff */
[--C-:B------:R-:W-:Y:S02]  /*0840*/  IMAD.WIDE.U32 R8, R23, 0x4, R20.reuse ;  /* 0x0000000417087825 */ /* 0x100fe400078e0014 */
[----:B------:R-:W2:Y:S02]  /*0850*/  LDG.E R26, desc[UR18][R26.64] ;  /* 0x000000121a1a7981 */ /* 0x000ea4000c1e1900 */
[--C-:B------:R-:W-:Y:S02]  /*0860*/  IMAD.WIDE.U32 R28, R29, 0x4, R20.reuse ;  /* 0x000000041d1c7825 */ /* 0x100fe400078e0014 */
[----:B------:R0:W3:Y:S02]  /*0870*/  LDG.E R2, desc[UR18][R8.64] ;  /* 0x0000001208027981 */ /* 0x0000e4000c1e1900 */
[----:B------:R-:W-:Y:S02]  /*0880*/  VIADD R22, R7, UR20 ;  /* 0x0000001407167c36 */ /* 0x000fe40008000000 */
[--C-:B------:R-:W-:Y:S01]  /*0890*/  IMAD.WIDE.U32 R18, R19, 0x4, R20.reuse ;  /* 0x0000000413127825 */ /* 0x100fe200078e0014 */
[----:B------:R-:W4:Y:S03]  /*08a0*/  LDG.E R28, desc[UR18][R28.64] ;  /* 0x000000121c1c7981 */ /* 0x000f26000c1e1900 */
[----:B------:R-:W-:-:S02]  /*08b0*/  IMAD.WIDE.U32 R10, R25, 0x4, R20 ;  /* 0x00000004190a7825 */ /* 0x000fc400078e0014 */
[----:B------:R-:W2:Y:S02]  /*08c0*/  LDG.E R18, desc[UR18][R18.64] ;  /* 0x0000001212127981 */ /* 0x000ea4000c1e1900 */
[--C-:B0-----:R-:W-:Y:S02]  /*08d0*/  IMAD.WIDE.U32 R8, R4, 0x4, R20.reuse ;  /* 0x0000000404087825 */ /* 0x101fe400078e0014 */
[----:B------:R0:W2:Y:S02]  /*08e0*/  LDG.E R10, desc[UR18][R10.64] ;  /* 0x000000120a0a7981 */ /* 0x0000a4000c1e1900 */
[--C-:B------:R-:W-:Y:S02]  /*08f0*/  IMAD.WIDE.U32 R6, R7, 0x4, R20.reuse ;  /* 0x0000000407067825 */ /* 0x100fe400078e0014 */
[----:B------:R-:W2:Y:S02]  /*0900*/  LDG.E R8, desc[UR18][R8.64] ;  /* 0x0000001208087981 */ /* 0x000ea4000c1e1900 */
[----:B------:R-:W-:-:S02]  /*0910*/  IMAD.WIDE.U32 R20, R22, 0x4, R20 ;  /* 0x0000000416147825 */ /* 0x000fc400078e0014 */
[----:B------:R1:W2:Y:S04]  /*0920*/  LDG.E R6, desc[UR18][R6.64] ;  /* 0x0000001206067981 */ /* 0x0002a8000c1e1900 */
[----:B------:R1:W2:Y:S01]  /*0930*/  LDG.E R20, desc[UR18][R20.64] ;  /* 0x0000001214147981 */ /* 0x0002a2000c1e1900 */
[----:B------:R-:W0:Y:S08]  /*0940*/  S2UR UR6, SR_CgaCtaId ;  /* 0x00000000000679c3 */ /* 0x000e300000008800 */
[----:B------:R-:W1:Y:S01]  /*0950*/  LDC R4, c[0x0][0x360] ;  /* 0x0000d800ff047b82 */ /* 0x000e620000000800 */
[----:B------:R-:W-:-:S02]  /*0960*/  UMOV UR4, 0x400 ;  /* 0x0000040000047882 */ /* 0x000fc40000000000 */
[----:B------:R-:W-:-:S04]  /*0970*/  UIADD3 UR4, UPT, UPT, UR4, 0x10, URZ ;  /* 0x0000001004047890 */ /* 0x000fc8000fffe0ff */
[----:B0-----:R-:W-:-:S06]  /*0980*/  ULEA UR4, UR6, UR4, 0x18 ;  /* 0x0000000406047291 */ /* 0x001fcc000f8ec0ff */
[----:B------:R-:W-:Y:S02]  /*0990*/  LEA R23, R23, UR4, 0x2 ;  /* 0x0000000417177c11 */ /* 0x000fe4000f8e10ff */
[----:B------:R-:W-:Y:S02]  /*09a0*/  LEA R25, R25, UR4, 0x2 ;  /* 0x0000000419197c11 */ /* 0x000fe4000f8e10ff */
[C---:B-1----:R-:W-:Y:S02]  /*09b0*/  LEA R11, R4.reuse, R23, 0x2 ;  /* 0x00000017040b7211 */ /* 0x042fe400078e10ff */
[----:B------:R-:W-:-:S03]  /*09c0*/  LEA R19, R4, R25, 0x2 ;  /* 0x0000001904137211 */ /* 0x000fc600078e10ff */
[C---:B------:R-:W-:Y:S01]  /*09d0*/  IMAD R7, R4.reuse, 0x4, R11 ;  /* 0x0000000404077824 */ /* 0x040fe200078e020b */
[----:B------:R-:W-:-:S04]  /*09e0*/  LEA R21, R4, R19, 0x2 ;  /* 0x0000001304157211 */ /* 0x000fc800078e10ff */
[C---:B------:R-:W-:Y:S01]  /*09f0*/  LEA R9, R4.reuse, R7, 0x2 ;  /* 0x0000000704097211 */ /* 0x040fe200078e10ff */
[----:B------:R-:W-:Y:S01]  /*0a00*/  IMAD R27, R4, 0x4, R21 ;  /* 0x00000004041b7824 */ /* 0x000fe200078e0215 */
[----:B------:R-:W-:Y:S02]  /*0a10*/  PLOP3.LUT P0, PT, PT, PT, PT, 0x8, 0x80 ;  /* 0x000000000080781c */ /* 0x000fe40003f0e170 */
[----:B------:R-:W-:Y:S01]  /*0a20*/  IADD3 R5, PT, PT, R5, 0x8, RZ ;  /* 0x0000000805057810 */ /* 0x000fe20007ffe0ff */
[----:B---3--:R3:W-:Y:S04]  /*0a30*/  STS [R23], R2 ;  /* 0x0000000217007388 */ /* 0x0087e80000000800 */
[----:B----4-:R3:W-:Y:S04]  /*0a40*/  STS [R11], R28 ;  /* 0x0000001c0b007388 */ /* 0x0107e80000000800 */
[----:B--2---:R3:W-:Y:S04]  /*0a50*/  STS [R7], R26 ;  /* 0x0000001a07007388 */ /* 0x0047e80000000800 */
[----:B------:R3:W-:Y:S04]  /*0a60*/  STS [R9], R18 ;  /* 0x0000001209007388 */ /* 0x0007e80000000800 */
[----:B------:R3:W-:Y:S04]  /*0a70*/  STS [R25], R10 ;  /* 0x0000000a19007388 */ /* 0x0007e80000000800 */
[----:B------:R3:W-:Y:S04]  /*0a80*/  STS [R19], R8 ;  /* 0x0000000813007388 */ /* 0x0007e80000000800 */
[----:B------:R3:W-:Y:S04]  /*0a90*/  STS [R21], R6 ;  /* 0x0000000615007388 */ /* 0x0007e80000000800 */
[----:B------:R3:W-:Y:S02]  /*0aa0*/  STS [R27], R20 ;  /* 0x000000141b007388 */ /* 0x0007e40000000800 */
.L_x_4:
[----:B------:R-:W-:-:S13]  /*0ab0*/  ISETP.NE.OR P0, PT, R5, R0, P0 ;  /* 0x000000000500720c */ /* 0x000fda0000705670 */
[----:B------:R-:W-:Y:S05]  /*0ac0*/  @!P0 BRA `(.L_x_0) ;  /* 0x0000000000748947 */ /* 0x000fea0003800000 */
.L_x_1:
[----:B------:R-:W2:Y:S01]  /*0ad0*/  S2UR UR6, SR_CgaCtaId ;  /* 0x00000000000679c3 */ /* 0x000ea20000008800 */
[----:B------:R-:W-:Y:S02]  /*0ae0*/  UMOV UR4, 0x400 ;  /* 0x0000040000047882 */ /* 0x000fe40000000000 */
[----:B------:R-:W-:-:S05]  /*0af0*/  UIADD3 UR4, UPT, UPT, UR4, 0x10, URZ ;  /* 0x0000001004047890 */ /* 0x000fca000fffe0ff */
[----:B0--3--:R-:W0:Y:S01]  /*0b00*/  LDC.64 R6, c[0x0][0x380] ;  /* 0x0000e000ff067b82 */ /* 0x009e220000000a00 */
[----:B--2---:R-:W-:-:S12]  /*0b10*/  ULEA UR4, UR6, UR4, 0x18 ;  /* 0x0000000406047291 */ /* 0x004fd8000f8ec0ff */
.L_x_5:
[----:B--2---:R-:W-:-:S04]  /*0b20*/  IMAD R23, R5, UR20, R3 ;  /* 0x0000001405177c24 */ /* 0x004fc8000f8e0203 */
[C---:B0-----:R-:W-:Y:S01]  /*0b30*/  IMAD.WIDE.U32 R10, R23.reuse, 0x4, R6 ;  /* 0x00000004170a7825 */ /* 0x041fe200078e0006 */
[----:B------:R-:W-:-:S05]  /*0b40*/  IADD3 R19, PT, PT, R23, UR20, RZ ;  /* 0x0000001417137c10 */ /* 0x000fca000fffe0ff */
[C---:B------:R-:W-:Y:S01]  /*0b50*/  VIADD R21, R19.reuse, UR20 ;  /* 0x0000001413157c36 */ /* 0x040fe20008000000 */
[----:B------:R-:W2:Y:S01]  /*0b60*/  LDG.E R10, desc[UR18][R10.64] ;  /* 0x000000120a0a7981 */ /* 0x000ea2000c1e1900 */
[----:B------:R-:W-:-:S03]  /*0b70*/  IMAD.WIDE.U32 R18, R19, 0x4, R6 ;  /* 0x0000000413127825 */ /* 0x000fc600078e0006 */
[C---:B------:R-:W-:Y:S01]  /*0b80*/  IADD3 R9, PT, PT, R21.reuse, UR20, RZ ;  /* 0x0000001415097c10 */ /* 0x040fe2000fffe0ff */
[--C-:B------:R-:W-:Y:S02]  /*0b90*/  IMAD.WIDE.U32 R20, R21, 0x4, R6.reuse ;  /* 0x0000000415147825 */ /* 0x100fe400078e0006 */
[----:B------:R-:W3:Y:S02]  /*0ba0*/  LDG.E R18, desc[UR18][R18.64] ;  /* 0x0000001212127981 */ /* 0x000ee4000c1e1900 */
[----:B------:R-:W-:Y:S02]  /*0bb0*/  IMAD.WIDE.U32 R8, R9, 0x4, R6 ;  /* 0x0000000409087825 */ /* 0x000fe400078e0006 */
[----:B------:R-:W4:Y:S04]  /*0bc0*/  LDG.E R20, desc[UR18][R20.64] ;  /* 0x0000001214147981 */ /* 0x000f28000c1e1900 */
[----:B------:R-:W4:Y:S01]  /*0bd0*/  LDG.E R8, desc[UR18][R8.64] ;  /* 0x0000001208087981 */ /* 0x000f22000c1e1900 */
[----:B------:R-:W0:Y:S01]  /*0be0*/  LDC R2, c[0x0][0x360] ;  /* 0x0000d800ff027b82 */ /* 0x000e220000000800 */
[----:B------:R-:W-:-:S02]  /*0bf0*/  LEA R23, R23, UR4, 0x2 ;  /* 0x0000000417177c11 */ /* 0x000fc4000f8e10ff */
[----:B------:R-:W-:Y:S02]  /*0c00*/  IADD3 R5, PT, PT, R5, 0x4, RZ ;  /* 0x0000000405057810 */ /* 0x000fe40007ffe0ff */
[----:B0-----:R-:W-:-:S05]  /*0c10*/  LEA R25, R2, R23, 0x2 ;  /* 0x0000001702197211 */ /* 0x001fca00078e10ff */
[----:B------:R-:W-:-:S05]  /*0c20*/  IMAD R27, R2, 0x4, R25 ;  /* 0x00000004021b7824 */ /* 0x000fca00078e0219 */
[----:B------:R-:W-:Y:S02]  /*0c30*/  LEA R29, R2, R27, 0x2 ;  /* 0x0000001b021d7211 */ /* 0x000fe400078e10ff */
[----:B------:R-:W-:Y:S01]  /*0c40*/  ISETP.NE.AND P0, PT, R5, R0, PT ;  /* 0x000000000500720c */ /* 0x000fe20003f05270 */
[----:B--2---:R2:W-:Y:S04]  /*0c50*/  STS [R23], R10 ;  /* 0x0000000a17007388 */ /* 0x0045e80000000800 */
[----:B---3--:R2:W-:Y:S04]  /*0c60*/  STS [R25], R18 ;  /* 0x0000001219007388 */ /* 0x0085e80000000800 */
[----:B----4-:R2:W-:Y:S04]  /*0c70*/  STS [R27], R20 ;  /* 0x000000141b007388 */ /* 0x0105e80000000800 */
[----:B------:R2:W-:Y:S01]  /*0c80*/  STS [R29], R8 ;  /* 0x000000081d007388 */ /* 0x0005e20000000800 */
[----:B------:R-:W-:Y:S05]  /*0c90*/  @P0 BRA `(.L_x_5) ;  /* 0xfffffffc00a00947 */ /* 0x000fea000383ffff */
.L_x_0:
[----:B------:R-:W4:Y:S01]  /*0ca0*/  S2UR UR6, SR_CgaCtaId ;  /* 0x00000000000679c3 */ /* 0x000f220000008800 */
[----:B------:R-:W0:Y:S01]  /*0cb0*/  LDCU UR15, c[0x0][0x3a0] ;  /* 0x00007400ff0f77ac */ /* 0x000e220008000800 */
[----:B------:R-:W-:Y:S01]  /*0cc0*/  UISETP.NE.AND UP1, UPT, UR21, URZ, UPT ;  /* 0x000000ff1500728c */ /* 0x000fe2000bf25270 */
[----:B------:R-:W-:Y:S02]  /*0cd0*/  UMOV UR4, 0x400 ;  /* 0x0000040000047882 */ /* 0x000fe40000000000 */
[----:B------:R-:W-:Y:S02]  /*0ce0*/  UIADD3 UR4, UPT, UPT, UR4, 0x10, URZ ;  /* 0x0000001004047890 */ /* 0x000fe4000fffe0ff */
[----:B0-----:R-:W-:Y:S02]  /*0cf0*/  UIMAD UR22, UR15, UR15, URZ ;  /* 0x0000000f0f1672a4 */ /* 0x001fe4000f8e02ff */
[----:B----4-:R-:W-:-:S04]  /*0d00*/  ULEA UR14, UR6, UR4, 0x18 ;  /* 0x00000004060e7291 */ /* 0x010fc8000f8ec0ff */
[----:B------:R-:W-:Y:S01]  /*0d10*/  ULEA UR23, UR22, UR14, 0x2 ;  /* 0x0000000e16177291 */ /* 0x000fe2000f8e10ff */
[----:B------:R-:W-:Y:S11]  /*0d20*/  BRA.U !UP1, `(.L_x_6) ;  /* 0x00000001093c7547 */ /* 0x000ff6000b800000 */
[----:B------:R-:W0:Y:S01]  /*0d30*/  S2UR UR6, SR_CgaCtaId ;  /* 0x00000000000679c3 */ /* 0x000e220000008800 */
[----:B------:R-:W-:Y:S02]  /*0d40*/  UMOV UR4, 0x400 ;  /* 0x0000040000047882 */ /* 0x000fe40000000000 */
[----:B------:R-:W-:-:S05]  /*0d50*/  UIADD3 UR4, UPT, UPT, UR4, 0x10, URZ ;  /* 0x0000001004047890 */ /* 0x000fca000fffe0ff */
[----:B---3--:R-:W3:Y:S01]  /*0d60*/  LDC.64 R6, c[0x0][0x380] ;  /* 0x0000e000ff067b82 */ /* 0x008ee20000000a00 */
[----:B0-----:R-:W-:-:S03]  /*0d70*/  ULEA UR6, UR6, UR4, 0x18 ;  /* 0x0000000406067291 */ /* 0x001fc6000f8ec0ff */
[----:B------:R-:W-:-:S09]  /*0d80*/  UMOV UR4, URZ ;  /* 0x000000ff00047c82 */ /* 0x000fd20008000000 */
.L_x_7:
[----:B0-----:R-:W-:-:S04]  /*0d90*/  IMAD R9, R0, UR20, R3 ;  /* 0x0000001400097c24 */ /* 0x001fc8000f8e0203 */
[----:B---3--:R-:W-:-:S06]  /*0da0*/  IMAD.WIDE.U32 R4, R9, 0x4, R6 ;  /* 0x0000000409047825 */ /* 0x008fcc00078e0006 */
[----:B------:R-:W3:Y:S01]  /*0db0*/  LDG.E R4, desc[UR18][R4.64] ;  /* 0x0000001204047981 */ /* 0x000ee2000c1e1900 */
[----:B------:R-:W-:Y:S01]  /*0dc0*/  LEA R9, R9, UR6, 0x2 ;  /* 0x0000000609097c11 */ /* 0x000fe2000f8e10ff */
[----:B------:R-:W-:Y:S01]  /*0dd0*/  UIADD3 UR4, UPT, UPT, UR4, 0x1, URZ ;  /* 0x0000000104047890 */ /* 0x000fe2000fffe0ff */
[----:B------:R-:W-:-:S03]  /*0de0*/  VIADD R0, R0, 0x1 ;  /* 0x0000000100007836 */ /* 0x000fc60000000000 */
[----:B------:R-:W-:Y:S01]  /*0df0*/  UISETP.NE.AND UP2, UPT, UR4, UR21, UPT ;  /* 0x000000150400728c */ /* 0x000fe2000bf45270 */
[----:B---3--:R0:W-:Y:S08]  /*0e00*/  STS [R9], R4 ;  /* 0x0000000409007388 */ /* 0x0081f00000000800 */
[----:B------:R-:W-:Y:S05]  /*0e10*/  BRA.U UP2, `(.L_x_7) ;  /* 0xfffffffd02dc7547 */ /* 0x000fea000b83ffff */
.L_x_6:
[----:B------:R-:W-:Y:S01]  /*0e20*/  HFMA2 R0, -RZ, RZ, 0, 0 ;  /* 0x00000000ff007431 */ /* 0x000fe200000001ff */
[----:B------:R-:W-:Y:S06]  /*0e30*/  BRA.U !UP0, `(.L_x_8) ;  /* 0x0000000908b87547 */ /* 0x000fec000b800000 */
[----:B0-23--:R-:W0:Y:S01]  /*0e40*/  LDC.64 R8, c[0x0][0x388] ;  /* 0x0000e200ff087b82 */ /* 0x00de220000000a00 */
[----:B------:R-:W-:Y:S01]  /*0e50*/  ULOP3.LUT UR4, UR20, 0x7fc, URZ, 0xc0, !UPT ;  /* 0x000007fc14047892 */ /* 0x000fe2000f8ec0ff */
[----:B------:R-:W-:-:S03]  /*0e60*/  MOV R5, RZ ;  /* 0x000000ff00057202 */ /* 0x000fc60000000f00 */
[----:B------:R-:W-:Y:S02]  /*0e70*/  UISETP.GT.AND UP0, UPT, UR4, URZ, UPT ;  /* 0x000000ff0400728c */ /* 0x000fe4000bf04270 */
[----:B------:R-:W-:-:S07]  /*0e80*/  IMAD.U32 R0, RZ, RZ, UR4 ;  /* 0x00000004ff007e24 */ /* 0x000fce000f8e00ff */
[----:B------:R-:W-:Y:S05]  /*0e90*/  BRA.U !UP0, `(.L_x_9) ;  /* 0x0000000908407547 */ /* 0x000fea000b800000 */
[----:B------:R-:W-:Y:S02]  /*0ea0*/  IADD3 R2, PT, PT, R0, -R5, RZ ;  /* 0x8000000500027210 */ /* 0x000fe40007ffe0ff */
[----:B------:R-:W-:Y:S02]  /*0eb0*/  PLOP3.LUT P0, PT, PT, PT, PT, 0x80, 0x8 ;  /* 0x000000000008781c */ /* 0x000fe40003f0f070 */
[----:B------:R-:W-:-:S13]  /*0ec0*/  ISETP.GT.AND P1, PT, R2, 0xc, PT ;  /* 0x0000000c0200780c */ /* 0x000fda0003f24270 */
[----:B------:R-:W-:Y:S05]  /*0ed0*/  @!P1 BRA `(.L_x_10) ;  /* 0x0000000400689947 */ /* 0x000fea0003800000 */
[----:B------:R-:W2:Y:S01]  /*0ee0*/  LDC.64 R10, c[0x0][0x388] ;  /* 0x0000e200ff0a7b82 */ /* 0x000ea20000000a00 */
[----:B------:R-:W-:Y:S02]  /*0ef0*/  PLOP3.LUT P0, PT, PT, PT, PT, 0x8, 0x80 ;  /* 0x000000000080781c */ /* 0x000fe40003f0e170 */
[----:B------:R-:W-:-:S11]  /*0f00*/  IADD3 R2, PT, PT, R0, -0xc, RZ ;  /* 0xfffffff400027810 */ /* 0x000fd60007ffe0ff */
.L_x_11:
[C---:B---3--:R-:W-:Y:S01]  /*0f10*/  IMAD R19, R5.reuse, UR20, R3 ;  /* 0x0000001405137c24 */ /* 0x048fe2000f8e0203 */
[----:B------:R-:W-:-:S03]  /*0f20*/  IADD3 R6, PT, PT, R5, 0x4, RZ ;  /* 0x0000000405067810 */ /* 0x000fc60007ffe0ff */
[C---:B------:R-:W-:Y:S02]  /*0f30*/  VIADD R25, R19.reuse, UR20 ;  /* 0x0000001413197c36 */ /* 0x040fe40008000000 */
[----:B--2---:R-:W-:-:S03]  /*0f40*/  IMAD.WIDE.U32 R20, R19, 0x4, R10 ;  /* 0x0000000413147825 */ /* 0x004fc600078e000a */
[C---:B------:R-:W-:Y:S01]  /*0f50*/  IADD3 R7, PT, PT, R25.reuse, UR20, RZ ;  /* 0x0000001419077c10 */ /* 0x040fe2000fffe0ff */
[----:B------:R-:W-:Y:S01]  /*0f60*/  IMAD R29, R6, UR20, R3 ;  /* 0x00000014061d7c24 */ /* 0x000fe2000f8e0203 */
[----:B------:R2:W3:Y:S01]  /*0f70*/  LDG.E R4, desc[UR18][R20.64] ;  /* 0x0000001214047981 */ /* 0x0004e2000c1e1900 */
[----:B------:R-:W-:-:S04]  /*0f80*/  IMAD.WIDE.U32 R24, R25, 0x4, R10 ;  /* 0x0000000419187825 */ /* 0x000fc800078e000a */
[----:B------:R-:W-:Y:S01]  /*0f90*/  VIADD R23, R7, UR20 ;  /* 0x0000001407177c36 */ /* 0x000fe20008000000 */
[----:B------:R-:W-:Y:S01]  /*0fa0*/  IADD3 R26, PT, PT, R29, UR20, RZ ;  /* 0x000000141d1a7c10 */ /* 0x000fe2000fffe0ff */
[--C-:B------:R-:W-:Y:S01]  /*0fb0*/  IMAD.WIDE.U32 R6, R7, 0x4, R10.reuse ;  /* 0x0000000407067825 */ /* 0x100fe200078e000a */
[----:B------:R4:W3:Y:S03]  /*0fc0*/  LDG.E R28, desc[UR18][R24.64] ;  /* 0x00000012181c7981 */ /* 0x0008e6000c1e1900 */
[--C-:B--2---:R-:W-:Y:S01]  /*0fd0*/  IMAD.WIDE.U32 R20, R23, 0x4, R10.reuse ;  /* 0x0000000417147825 */ /* 0x104fe200078e000a */
[----:B------:R-:W-:Y:S01]  /*0fe0*/  IADD3 R27, PT, PT, R26, UR20, RZ ;  /* 0x000000141a1b7c10 */ /* 0x000fe2000fffe0ff */
[----:B------:R-:W2:Y:S02]  /*0ff0*/  LDG.E R7, desc[UR18][R6.64] ;  /* 0x0000001206077981 */ /* 0x000ea4000c1e1900 */
[----:B------:R-:W-:-:S02]  /*1000*/  IMAD.WIDE.U32 R22, R29, 0x4, R10 ;  /* 0x000000041d167825 */ /* 0x000fc400078e000a */
[----:B------:R0:W2:Y:S02]  /*1010*/  LDG.E R18, desc[UR18][R20.64] ;  /* 0x0000001214127981 */ /* 0x0000a4000c1e1900 */
[--C-:B----4-:R-:W-:Y:S02]  /*1020*/  IMAD.WIDE.U32 R24, R27, 0x4, R10.reuse ;  /* 0x000000041b187825 */ /* 0x110fe400078e000a */
[----:B------:R-:W4:Y:S04]  /*1030*/  LDG.E R22, desc[UR18][R22.64] ;  /* 0x0000001216167981 */ /* 0x000f28000c1e1900 */
[----:B------:R-:W4:Y:S01]  /*1040*/  LDG.E R24, desc[UR18][R24.64] ;  /* 0x0000001218187981 */ /* 0x000f22000c1e1900 */
[----:B0-----:R-:W-:-:S06]  /*1050*/  IMAD.WIDE.U32 R20, R26, 0x4, R10 ;  /* 0x000000041a147825 */ /* 0x001fcc00078e000a */
[----:B------:R0:W4:Y:S01]  /*1060*/  LDG.E R20, desc[UR18][R20.64] ;  /* 0x0000001214147981 */ /* 0x000122000c1e1900 */
[----:B------:R-:W-:-:S04]  /*1070*/  VIADD R27, R27, UR20 ;  /* 0x000000141b1b7c36 */ /* 0x000fc80008000000 */
[----:B------:R-:W-:-:S06]  /*1080*/  IMAD.WIDE.U32 R26, R27, 0x4, R10 ;  /* 0x000000041b1a7825 */ /* 0x000fcc00078e000a */
[----:B------:R1:W4:Y:S01]  /*1090*/  LDG.E R26, desc[UR18][R26.64] ;  /* 0x000000121a1a7981 */ /* 0x000322000c1e1900 */
[----:B------:R-:W0:Y:S01]  /*10a0*/  LDC R6, c[0x0][0x360] ;  /* 0x0000d800ff067b82 */ /* 0x000e220000000800 */
[----:B------:R-:W-:Y:S02]  /*10b0*/  LEA R19, R19, UR23, 0x2 ;  /* 0x0000001713137c11 */ /* 0x000fe4000f8e10ff */
[----:B------:R-:W-:Y:S02]  /*10c0*/  LEA R29, R29, UR23, 0x2 ;  /* 0x000000171d1d7c11 */ /* 0x000fe4000f8e10ff */
[----:B0-----:R-:W-:-:S04]  /*10d0*/  LEA R21, R6, R19, 0x2 ;  /* 0x0000001306157211 */ /* 0x001fc800078e10ff */
[C---:B------:R-:W-:Y:S02]  /*10e0*/  LEA R25, R6.reuse, R21, 0x2 ;  /* 0x0000001506197211 */ /* 0x040fe400078e10ff */
[----:B------:R-:W-:-:S04]  /*10f0*/  LEA R23, R6, R29, 0x2 ;  /* 0x0000001d06177211 */ /* 0x000fc800078e10ff */
[C---:B-1----:R-:W-:Y:S01]  /*1100*/  LEA R27, R6.reuse, R23, 0x2 ;  /* 0x00000017061b7211 */ /* 0x042fe200078e10ff */
[----:B---3--:R0:W-:Y:S02]  /*1110*/  STS [R19], R4 ;  /* 0x0000000413007388 */ /* 0x0081e40000000800 */
[----:B0-----:R-:W-:Y:S01]  /*1120*/  IMAD R19, R6, 0x4, R25 ;  /* 0x0000000406137824 */ /* 0x001fe200078e0219 */
[----:B------:R-:W-:Y:S01]  /*1130*/  IADD3 R4, PT, PT, R5, 0x8, RZ ;  /* 0x0000000805047810 */ /* 0x000fe20007ffe0ff */
[----:B------:R-:W-:Y:S04]  /*1140*/  STS [R21], R28 ;  /* 0x0000001c15007388 */ /* 0x000fe80000000800 */
[----:B--2---:R-:W-:Y:S01]  /*1150*/  STS [R25], R7 ;  /* 0x0000000719007388 */ /* 0x004fe20000000800 */
[----:B------:R-:W-:-:S03]  /*1160*/  IMAD R4, R4, UR20, R3 ;  /* 0x0000001404047c24 */ /* 0x000fc6000f8e0203 */
[----:B------:R0:W-:Y:S04]  /*1170*/  STS [R19], R18 ;  /* 0x0000001213007388 */ /* 0x0001e80000000800 */
[----:B----4-:R1:W-:Y:S01]  /*1180*/  STS [R29], R22 ;  /* 0x000000161d007388 */ /* 0x0103e20000000800 */
[----:B0-----:R-:W-:Y:S01]  /*1190*/  VIADD R18, R5, 0xc ;  /* 0x0000000c05127836 */ /* 0x001fe20000000000 */
[C---:B------:R-:W-:Y:S02]  /*11a0*/  IADD3 R19, PT, PT, R4.reuse, UR20, RZ ;  /* 0x0000001404137c10 */ /* 0x040fe4000fffe0ff */
[----:B------:R0:W-:Y:S01]  /*11b0*/  STS [R23], R20 ;  /* 0x0000001417007388 */ /* 0x0001e20000000800 */
[----:B-1----:R-:W-:Y:S01]  /*11c0*/  IMAD.WIDE.U32 R28, R4, 0x4, R10 ;  /* 0x00000004041c7825 */ /* 0x002fe200078e000a */
[----:B------:R-:W-:-:S02]  /*11d0*/  IADD3 R21, PT, PT, R19, UR20, RZ ;  /* 0x0000001413157c10 */ /* 0x000fc4000fffe0ff */
[----:B------:R1:W-:Y:S04]  /*11e0*/  STS [R27], R24 ;  /* 0x000000181b007388 */ /* 0x0003e80000000800 */
[----:B------:R2:W3:Y:S01]  /*11f0*/  LDG.E R7, desc[UR18][R28.64] ;  /* 0x000000121c077981 */ /* 0x0004e2000c1e1900 */
[----:B0-----:R-:W-:-:S04]  /*1200*/  IMAD R23, R18, UR20, R3 ;  /* 0x0000001412177c24 */ /* 0x001fc8000f8e0203 */
[----:B-1----:R-:W-:-:S04]  /*1210*/  IMAD.WIDE.U32 R24, R23, 0x4, R10 ;  /* 0x0000000417187825 */ /* 0x002fc800078e000a */
[--C-:B--2---:R-:W-:Y:S01]  /*1220*/  IMAD.WIDE.U32 R28, R19, 0x4, R10.reuse ;  /* 0x00000004131c7825 */ /* 0x104fe200078e000a */
[----:B------:R0:W2:Y:S03]  /*1230*/  LDG.E R22, desc[UR18][R24.64] ;  /* 0x0000001218167981 */ /* 0x0000a6000c1e1900 */
[----:B------:R-:W-:Y:S02]  /*1240*/  IMAD.WIDE.U32 R18, R21, 0x4, R10 ;  /* 0x0000000415127825 */ /* 0x000fe400078e000a */
[----:B------:R-:W4:Y:S01]  /*1250*/  LDG.E R28, desc[UR18][R28.64] ;  /* 0x000000121c1c7981 */ /* 0x000f22000c1e1900 */
[----:B0-----:R-:W-:Y:S01]  /*1260*/  IADD3 R25, PT, PT, R23, UR20, RZ ;  /* 0x0000001417197c10 */ /* 0x001fe2000fffe0ff */
[----:B------:R-:W-:Y:S02]  /*1270*/  IMAD R27, R6, 0x4, R27 ;  /* 0x00000004061b7824 */ /* 0x000fe400078e021b */
[----:B------:R0:W2:Y:S01]  /*1280*/  LDG.E R29, desc[UR18][R18.64] ;  /* 0x00000012121d7981 */ /* 0x0000a2000c1e1900 */
[----:B------:R-:W-:-:S03]  /*1290*/  VIADD R21, R21, UR20 ;  /* 0x0000001415157c36 */ /* 0x000fc60008000000 */
[----:B------:R1:W-:Y:S01]  /*12a0*/  STS [R27], R26 ;  /* 0x0000001a1b007388 */ /* 0x0003e20000000800 */
[C---:B0-----:R-:W-:Y:S01]  /*12b0*/  IMAD.WIDE.U32 R18, R25.reuse, 0x4, R10 ;  /* 0x0000000419127825 */ /* 0x041fe200078e000a */
[----:B------:R-:W-:-:S03]  /*12c0*/  IADD3 R25, PT, PT, R25, UR20, RZ ;  /* 0x0000001419197c10 */ /* 0x000fc6000fffe0ff */
[--C-:B------:R-:W-:Y:S01]  /*12d0*/  IMAD.WIDE.U32 R20, R21, 0x4, R10.reuse ;  /* 0x0000000415147825 */ /* 0x100fe200078e000a */
[C---:B-1----:R-:W-:Y:S01]  /*12e0*/  IADD3 R27, PT, PT, R25.reuse, UR20, RZ ;  /* 0x00000014191b7c10 */ /* 0x042fe2000fffe0ff */
[----:B------:R-:W2:Y:S02]  /*12f0*/  LDG.E R18, desc[UR18][R18.64] ;  /* 0x0000001212127981 */ /* 0x000ea4000c1e1900 */
[--C-:B------:R-:W-:Y:S02]  /*1300*/  IMAD.WIDE.U32 R24, R25, 0x4, R10.reuse ;  /* 0x0000000419187825 */ /* 0x100fe400078e000a */
[----:B------:R-:W2:Y:S02]  /*1310*/  LDG.E R20, desc[UR18][R20.64] ;  /* 0x0000001214147981 */ /* 0x000ea4000c1e1900 */
[----:B------:R-:W-:Y:S02]  /*1320*/  IMAD.WIDE.U32 R26, R27, 0x4, R10 ;  /* 0x000000041b1a7825 */ /* 0x000fe400078e000a */
[----:B------:R0:W2:Y:S04]  /*1330*/  LDG.E R24, desc[UR18][R24.64] ;  /* 0x0000001218187981 */ /* 0x0000a8000c1e1900 */
[----:B------:R1:W2:Y:S01]  /*1340*/  LDG.E R26, desc[UR18][R26.64] ;  /* 0x000000121a1a7981 */ /* 0x0002a2000c1e1900 */
[----:B------:R-:W-:-:S02]  /*1350*/  LEA R4, R4, UR23, 0x2 ;  /* 0x0000001704047c11 */ /* 0x000fc4000f8e10ff */
[----:B0-----:R-:W-:-:S03]  /*1360*/  LEA R25, R23, UR23, 0x2 ;  /* 0x0000001717197c11 */ /* 0x001fc6000f8e10ff */
[C---:B------:R-:W-:Y:S01]  /*1370*/  IMAD R19, R6.reuse, 0x4, R4 ;  /* 0x0000000406137824 */ /* 0x040fe200078e0204 */
[----:B-1----:R-:W-:-:S04]  /*1380*/  LEA R27, R6, R25, 0x2 ;  /* 0x00000019061b7211 */ /* 0x002fc800078e10ff */
[----:B------:R-:W-:-:S04]  /*1390*/  LEA R21, R6, R19, 0x2 ;  /* 0x0000001306157211 */ /* 0x000fc800078e10ff */
[----:B------:R-:W-:Y:S01]  /*13a0*/  LEA R23, R6, R21, 0x2 ;  /* 0x0000001506177211 */ /* 0x000fe200078e10ff */
[----:B------:R-:W-:-:S05]  /*13b0*/  VIADD R5, R5, 0x10 ;  /* 0x0000001005057836 */ /* 0x000fca0000000000 */
[----:B------:R-:W-:Y:S01]  /*13c0*/  ISETP.GE.AND P1, PT, R5, R2, PT ;  /* 0x000000020500720c */ /* 0x000fe20003f26270 */
[----:B---3--:R0:W-:Y:S02]  /*13d0*/  STS [R4], R7 ;  /* 0x0000000704007388 */ /* 0x0081e40000000800 */
[----:B0-----:R-:W-:-:S05]  /*13e0*/  IMAD R7, R6, 0x4, R27 ;  /* 0x0000000406077824 */ /* 0x001fca00078e021b */
[----:B------:R-:W-:Y:S01]  /*13f0*/  LEA R6, R6, R7, 0x2 ;  /* 0x0000000706067211 */ /* 0x000fe200078e10ff */
[----:B----4-:R3:W-:Y:S04]  /*1400*/  STS [R19], R28 ;  /* 0x0000001c13007388 */ /* 0x0107e80000000800 */
[----:B--2---:R3:W-:Y:S04]  /*1410*/  STS [R21], R29 ;  /* 0x0000001d15007388 */ /* 0x0047e80000000800 */
[----:B------:R3:W-:Y:S04]  /*1420*/  STS [R23], R20 ;  /* 0x0000001417007388 */ /* 0x0007e80000000800 */
[----:B------:R3:W-:Y:S04]  /*1430*/  STS [R25], R22 ;  /* 0x0000001619007388 */ /* 0x0007e80000000800 */
[----:B------:R3:W-:Y:S04]  /*1440*/  STS [R27], R18 ;  /* 0x000000121b007388 */ /* 0x0007e80000000800 */
[----:B------:R3:W-:Y:S04]  /*1450*/  STS [R7], R24 ;  /* 0x0000001807007388 */ /* 0x0007e80000000800 */
[----:B------:R3:W-:Y:S01]  /*1460*/  STS [R6], R26 ;  /* 0x0000001a06007388 */ /* 0x0007e20000000800 */
[----:B------:R-:W-:Y:S05]  /*1470*/  @!P1 BRA `(.L_x_11) ;  /* 0xfffffff800a49947 */ /* 0x000fea000383ffff */
.L_x_10:
[----:B------:R-:W-:-:S04]  /*1480*/  IADD3 R2, PT, PT, R0, -R5, RZ ;  /* 0x8000000500027210 */ /* 0x000fc80007ffe0ff */
[----:B------:R-:W-:-:S13]  /*1490*/  ISETP.GT.AND P1, PT, R2, 0x4, PT ;  /* 0x000000040200780c */ /* 0x000fda0003f24270 */
[----:B------:R-:W-:Y:S05]  /*14a0*/  @!P1 BRA `(.L_x_12) ;  /* 0x0000000000b49947 */ /* 0x000fea0003800000 */
[----:B---3--:R-:W2:Y:S01]  /*14b0*/  LDC.64 R22, c[0x0][0x388] ;  /* 0x0000e200ff167b82 */ /* 0x008ea20000000a00 */
[C---:B------:R-:W-:Y:S01]  /*14c0*/  IADD3 R4, PT, PT, R5.reuse, 0x4, RZ ;  /* 0x0000000405047810 */ /* 0x040fe20007ffe0ff */
[----:B------:R-:W-:-:S04]  /*14d0*/  IMAD R2, R5, UR20, R3 ;  /* 0x0000001405027c24 */ /* 0x000fc8000f8e0203 */
[----:B------:R-:W-:Y:S02]  /*14e0*/  VIADD R21, R2, UR20 ;  /* 0x0000001402157c36 */ /* 0x000fe40008000000 */
[----:B------:R-:W-:-:S03]  /*14f0*/  IMAD R4, R4, UR20, R3 ;  /* 0x0000001404047c24 */ /* 0x000fc6000f8e0203 */
[----:B------:R-:W-:Y:S02]  /*1500*/  IADD3 R25, PT, PT, R21, UR20, RZ ;  /* 0x0000001415197c10 */ /* 0x000fe4000fffe0ff */
[----:B------:R-:W-:-:S03]  /*1510*/  IADD3 R19, PT, PT, R4, UR20, RZ ;  /* 0x0000001404137c10 */ /* 0x000fc6000fffe0ff */
[----:B------:R-:W-:Y:S01]  /*1520*/  VIADD R27, R25, UR20 ;  /* 0x00000014191b7c36 */ /* 0x000fe20008000000 */
[----:B------:R-:W-:Y:S01]  /*1530*/  IADD3 R11, PT, PT, R19, UR20, RZ ;  /* 0x00000014130b7c10 */ /* 0x000fe2000fffe0ff */
[----:B--2---:R-:W-:-:S03]  /*1540*/  IMAD.WIDE.U32 R6, R2, 0x4, R22 ;  /* 0x0000000402067825 */ /* 0x004fc600078e0016 */
[----:B------:R-:W-:Y:S01]  /*1550*/  IADD3 R29, PT, PT, R11, UR20, RZ ;  /* 0x000000140b1d7c10 */ /* 0x000fe2000fffe0ff */
[--C-:B------:R-:W-:Y:S02]  /*1560*/  IMAD.WIDE.U32 R20, R21, 0x4, R22.reuse ;  /* 0x0000000415147825 */ /* 0x100fe400078e0016 */
[----:B------:R-:W2:Y:S02]  /*1570*/  LDG.E R6, desc[UR18][R6.64] ;  /* 0x0000001206067981 */ /* 0x000ea4000c1e1900 */
[----:B------:R-:W-:-:S04]  /*1580*/  IMAD.WIDE.U32 R24, R25, 0x4, R22 ;  /* 0x0000000419187825 */ /* 0x000fc800078e0016 */
[--C-:B------:R-:W-:Y:S02]  /*1590*/  IMAD.WIDE.U32 R26, R27, 0x4, R22.reuse ;  /* 0x000000041b1a7825 */ /* 0x100fe400078e0016 */
[----:B------:R-:W3:Y:S02]  /*15a0*/  LDG.E R24, desc[UR18][R24.64] ;  /* 0x0000001218187981 */ /* 0x000ee4000c1e1900 */
[--C-:B------:R-:W-:Y:S02]  /*15b0*/  IMAD.WIDE.U32 R18, R19, 0x4, R22.reuse ;  /* 0x0000000413127825 */ /* 0x100fe400078e0016 */
[----:B------:R4:W3:Y:S02]  /*15c0*/  LDG.E R7, desc[UR18][R20.64] ;  /* 0x0000001214077981 */ /* 0x0008e4000c1e1900 */
[--C-:B------:R-:W-:Y:S02]  /*15d0*/  IMAD.WIDE.U32 R10, R11, 0x4, R22.reuse ;  /* 0x000000040b0a7825 */ /* 0x100fe400078e0016 */
[----:B------:R-:W3:Y:S04]  /*15e0*/  LDG.E R26, desc[UR18][R26.64] ;  /* 0x000000121a1a7981 */ /* 0x000ee8000c1e1900 */
[----:B------:R-:W3:Y:S01]  /*15f0*/  LDG.E R18, desc[UR18][R18.64] ;  /* 0x0000001212127981 */ /* 0x000ee2000c1e1900 */
[----:B----4-:R-:W-:-:S03]  /*1600*/  IMAD.WIDE.U32 R20, R4, 0x4, R22 ;  /* 0x0000000404147825 */ /* 0x010fc600078e0016 */
[----:B------:R-:W4:Y:S01]  /*1610*/  LDG.E R10, desc[UR18][R10.64] ;  /* 0x000000120a0a7981 */ /* 0x000f22000c1e1900 */
[----:B------:R-:W-:-:S03]  /*1620*/  IMAD.WIDE.U32 R22, R29, 0x4, R22 ;  /* 0x000000041d167825 */ /* 0x000fc600078e0016 */
[----:B------:R0:W4:Y:S04]  /*1630*/  LDG.E R28, desc[UR18][R20.64] ;  /* 0x00000012141c7981 */ /* 0x000128000c1e1900 */
[----:B------:R-:W4:Y:S01]  /*1640*/  LDG.E R22, desc[UR18][R22.64] ;  /* 0x0000001216167981 */ /* 0x000f22000c1e1900 */
[----:B0-----:R-:W0:Y:S01]  /*1650*/  LDC R20, c[0x0][0x360] ;  /* 0x0000d800ff147b82 */ /* 0x001e220000000800 */
[----:B------:R-:W-:Y:S02]  /*1660*/  LEA R25, R2, UR23, 0x2 ;  /* 0x0000001702197c11 */ /* 0x000fe4000f8e10ff */
[----:B------:R-:W-:-:S03]  /*1670*/  LEA R29, R4, UR23, 0x2 ;  /* 0x00000017041d7c11 */ /* 0x000fc6000f8e10ff */
[C---:B0-----:R-:W-:Y:S01]  /*1680*/  IMAD R2, R20.reuse, 0x4, R25 ;  /* 0x0000000414027824 */ /* 0x041fe200078e0219 */
[----:B------:R-:W-:-:S04]  /*1690*/  LEA R4, R20, R29, 0x2 ;  /* 0x0000001d14047211 */ /* 0x000fc800078e10ff */
[C---:B------:R-:W-:Y:S02]  /*16a0*/  LEA R27, R20.reuse, R2, 0x2 ;  /* 0x00000002141b7211 */ /* 0x040fe400078e10ff */
[----:B------:R-:W-:-:S03]  /*16b0*/  LEA R11, R20, R4, 0x2 ;  /* 0x00000004140b7211 */ /* 0x000fc600078e10ff */
[C---:B------:R-:W-:Y:S01]  /*16c0*/  IMAD R19, R20.reuse, 0x4, R27 ;  /* 0x0000000414137824 */ /* 0x040fe200078e021b */
[----:B------:R-:W-:Y:S01]  /*16d0*/  LEA R21, R20, R11, 0x2 ;  /* 0x0000000b14157211 */ /* 0x000fe200078e10ff */
[----:B------:R-:W-:Y:S01]  /*16e0*/  VIADD R5, R5, 0x8 ;  /* 0x0000000805057836 */ /* 0x000fe20000000000 */
[----:B------:R-:W-:Y:S01]  /*16f0*/  PLOP3.LUT P0, PT, PT, PT, PT, 0x8, 0x80 ;  /* 0x000000000080781c */ /* 0x000fe20003f0e170 */
[----:B--2---:R2:W-:Y:S04]  /*1700*/  STS [R25], R6 ;  /* 0x0000000619007388 */ /* 0x0045e80000000800 */
[----:B---3--:R2:W-:Y:S04]  /*1710*/  STS [R2], R7 ;  /* 0x0000000702007388 */ /* 0x0085e80000000800 */
[----:B------:R2:W-:Y:S04]  /*1720*/  STS [R27], R24 ;  /* 0x000000181b007388 */ /* 0x0005e80000000800 */
[----:B------:R2:W-:Y:S04]  /*1730*/  STS [R19], R26 ;  /* 0x0000001a13007388 */ /* 0x0005e80000000800 */
[----:B----4-:R2:W-:Y:S04]  /*1740*/  STS [R29], R28 ;  /* 0x0000001c1d007388 */ /* 0x0105e80000000800 */
[----:B------:R2:W-:Y:S04]  /*1750*/  STS [R4], R18 ;  /* 0x0000001204007388 */ /* 0x0005e80000000800 */
[----:B------:R2:W-:Y:S04]  /*1760*/  STS [R11], R10 ;  /* 0x0000000a0b007388 */ /* 0x0005e80000000800 */
[----:B------:R2:W-:Y:S02]  /*1770*/  STS [R21], R22 ;  /* 0x0000001615007388 */ /* 0x0005e40000000800 */
.L_x_12:
[----:B------:R-:W-:-:S13]  /*1780*/  ISETP.NE.OR P0, PT, R5, R0, P0 ;  /* 0x000000000500720c */ /* 0x000fda0000705670 */
[----:B------:R-:W-:Y:S05]  /*1790*/  @!P0 BRA `(.L_x_8) ;  /* 0x0000000000608947 */ /* 0x000fea0003800000 */
.L_x_9:
[----:B0--3--:R-:W-:-:S04]  /*17a0*/  IMAD R23, R5, UR20, R3 ;  /* 0x0000001405177c24 */ /* 0x009fc8000f8e0203 */
[C---:B0-2---:R-:W-:Y:S01]  /*17b0*/  IMAD.WIDE.U32 R10, R23.reuse, 0x4, R8 ;  /* 0x00000004170a7825 */ /* 0x045fe200078e0008 */
[----:B------:R-:W-:-:S04]  /*17c0*/  IADD3 R19, PT, PT, R23, UR20, RZ ;  /* 0x0000001417137c10 */ /* 0x000fc8000fffe0ff */
[C---:B------:R-:W-:Y:S01]  /*17d0*/  IADD3 R21, PT, PT, R19.reuse, UR20, RZ ;  /* 0x0000001413157c10 */ /* 0x040fe2000fffe0ff */
[--C-:B------:R-:W-:Y:S01]  /*17e0*/  IMAD.WIDE.U32 R18, R19, 0x4, R8.reuse ;  /* 0x0000000413127825 */ /* 0x100fe200078e0008 */
[----:B------:R-:W2:Y:S03]  /*17f0*/  LDG.E R10, desc[UR18][R10.64] ;  /* 0x000000120a0a7981 */ /* 0x000ea6000c1e1900 */
[C---:B------:R-:W-:Y:S02]  /*1800*/  VIADD R7, R21.reuse, UR20 ;  /* 0x0000001415077c36 */ /* 0x040fe40008000000 */
[--C-:B------:R-:W-:Y:S01]  /*1810*/  IMAD.WIDE.U32 R20, R21, 0x4, R8.reuse ;  /* 0x0000000415147825 */ /* 0x100fe200078e0008 */
[----:B------:R-:W3:Y:S03]  /*1820*/  LDG.E R18, desc[UR18][R18.64] ;  /* 0x0000001212127981 */ /* 0x000ee6000c1e1900 */
[----:B------:R-:W-:-:S02]  /*1830*/  IMAD.WIDE.U32 R6, R7, 0x4, R8 ;  /* 0x0000000407067825 */ /* 0x000fc400078e0008 */
[----:B------:R-:W4:Y:S04]  /*1840*/  LDG.E R20, desc[UR18][R20.64] ;  /* 0x0000001214147981 */ /* 0x000f28000c1e1900 */
[----:B------:R-:W4:Y:S01]  /*1850*/  LDG.E R6, desc[UR18][R6.64] ;  /* 0x0000001206067981 */ /* 0x000f22000c1e1900 */
[----:B------:R-:W0:Y:S01]  /*1860*/  LDC R2, c[0x0][0x360] ;  /* 0x0000d800ff027b82 */ /* 0x000e220000000800 */
[----:B------:R-:W-:Y:S02]  /*1870*/  LEA R23, R23, UR23, 0x2 ;  /* 0x0000001717177c11 */ /* 0x000fe4000f8e10ff */
[----:B------:R-:W-:Y:S02]  /*1880*/  IADD3 R5, PT, PT, R5, 0x4, RZ ;  /* 0x0000000405057810 */ /* 0x000fe40007ffe0ff */
[----:B0-----:R-:W-:-:S04]  /*1890*/  LEA R25, R2, R23, 0x2 ;  /* 0x0000001702197211 */ /* 0x001fc800078e10ff */
[----:B------:R-:W-:-:S05]  /*18a0*/  LEA R27, R2, R25, 0x2 ;  /* 0x00000019021b7211 */ /* 0x000fca00078e10ff */
[----:B------:R-:W-:Y:S01]  /*18b0*/  IMAD R29, R2, 0x4, R27 ;  /* 0x00000004021d7824 */ /* 0x000fe200078e021b */
[----:B------:R-:W-:Y:S01]  /*18c0*/  ISETP.NE.AND P0, PT, R5, R0, PT ;  /* 0x000000000500720c */ /* 0x000fe20003f05270 */
[----:B--2---:R0:W-:Y:S04]  /*18d0*/  STS [R23], R10 ;  /* 0x0000000a17007388 */ /* 0x0041e80000000800 */
[----:B---3--:R0:W-:Y:S04]  /*18e0*/  STS [R25], R18 ;  /* 0x0000001219007388 */ /* 0x0081e80000000800 */
[----:B----4-:R0:W-:Y:S04]  /*18f0*/  STS [R27], R20 ;  /* 0x000000141b007388 */ /* 0x0101e80000000800 */
[----:B------:R0:W-:Y:S01]  /*1900*/  STS [R29], R6 ;  /* 0x000000061d007388 */ /* 0x0001e20000000800 */
[----:B------:R-:W-:Y:S05]  /*1910*/  @P0 BRA `(.L_x_9) ;  /* 0xfffffffc00a00947 */ /* 0x000fea000383ffff */
.L_x_8:
[----:B--23--:R-:W2:Y:S02]  /*1920*/  LDC R2, c[0x0][0x3a4] ;  /* 0x0000e900ff027b82 */ /* 0x00cea40000000800 */
[----:B--2---:R-:W-:Y:S01]  /*1930*/  ISETP.GE.AND P0, PT, R2, 0x1, PT ;  /* 0x000000010200780c */ /* 0x004fe20003f06270 */
[----:B------:R-:W-:-:S12]  /*1940*/  BRA.U !UP1, `(.L_x_13) ;  /* 0x00000001092c7547 */ /* 0x000fd8000b800000 */
[----:B0-----:R-:W0:Y:S01]  /*1950*/  LDC.64 R6, c[0x0][0x388] ;  /* 0x0000e200ff067b82 */ /* 0x001e220000000a00 */
[----:B------:R-:W-:-:S05]  /*1960*/  UMOV UR4, URZ ;  /* 0x000000ff00047c82 */ /* 0x000fca0008000000 */
.L_x_14:
[----:B--2---:R-:W-:-:S04]  /*1970*/  IMAD R9, R0, UR20, R3 ;  /* 0x0000001400097c24 */ /* 0x004fc8000f8e0203 */
[----:B0-----:R-:W-:-:S06]  /*1980*/  IMAD.WIDE.U32 R4, R9, 0x4, R6 ;  /* 0x0000000409047825 */ /* 0x001fcc00078e0006 */
[----:B------:R-:W2:Y:S01]  /*1990*/  LDG.E R4, desc[UR18][R4.64] ;  /* 0x0000001204047981 */ /* 0x000ea2000c1e1900 */
[----:B------:R-:W-:Y:S01]  /*19a0*/  LEA R9, R9, UR23, 0x2 ;  /* 0x0000001709097c11 */ /* 0x000fe2000f8e10ff */
[----:B------:R-:W-:Y:S01]  /*19b0*/  UIADD3 UR4, UPT, UPT, UR4, 0x1, URZ ;  /* 0x0000000104047890 */ /* 0x000fe2000fffe0ff */
[----:B------:R-:W-:-:S03]  /*19c0*/  IADD3 R0, PT, PT, R0, 0x1, RZ ;  /* 0x0000000100007810 */ /* 0x000fc60007ffe0ff */
[----:B------:R-:W-:Y:S01]  /*19d0*/  UISETP.NE.AND UP0, UPT, UR4, UR21, UPT ;  /* 0x000000150400728c */ /* 0x000fe2000bf05270 */
[----:B--2---:R2:W-:Y:S08]  /*19e0*/  STS [R9], R4 ;  /* 0x0000000409007388 */ /* 0x0045f00000000800 */
[----:B------:R-:W-:Y:S05]  /*19f0*/  BRA.U UP0, `(.L_x_14) ;  /* 0xfffffffd00dc7547 */ /* 0x000fea000b83ffff */
.L_x_13:
[----:B------:R-:W-:Y:S06]  /*1a00*/  BAR.SYNC.DEFER_BLOCKING 0x0 ;  /* 0x0000000000007b1d */ /* 0x000fec0000010000 */
[----:B-1----:R-:W-:Y:S05]  /*1a10*/  @!P0 EXIT ;  /* 0x000000000000894d */ /* 0x002fea0003800000 */
[----:B------:R-:W-:Y:S01]  /*1a20*/  USHF.L.U32 UR6, UR22, 0x1, URZ ;  /* 0x0000000116067899 */ /* 0x000fe200080006ff */
[C---:B------:R-:W-:Y:S01]  /*1a30*/  IADD3 R0, PT, PT, R3.reuse, UR15, RZ ;  /* 0x0000000f03007c10 */ /* 0x040fe2000fffe0ff */
[----:B------:R-:W1:Y:S01]  /*1a40*/  LDCU.64 UR8, c[0x0][0x390] ;  /* 0x00007200ff0877ac */ /* 0x000e620008000a00 */
[----:B0-2---:R-:W-:Y:S01]  /*1a50*/  IMAD.U32 R4, RZ, RZ, UR15 ;  /* 0x0000000fff047e24 */ /* 0x005fe2000f8e00ff */
[----:B------:R-:W-:Y:S02]  /*1a60*/  UIMAD UR4, UR20, UR15, URZ ;  /* 0x0000000f140472a4 */ /* 0x000fe4000f8e02ff */
[----:B------:R-:W-:Y:S01]  /*1a70*/  MOV R2, UR6 ;  /* 0x0000000600027c02 */ /* 0x000fe20008000f00 */
[----:B------:R-:W-:Y:S01]  /*1a80*/  IMAD R5, R4, 0x2, R3 ;  /* 0x0000000204057824 */ /* 0x000fe200078e0203 */
[----:B------:R-:W-:Y:S01]  /*1a90*/  UIADD3 UR11, UPT, UPT, UR20, -0x1, URZ ;  /* 0xffffffff140b7890 */ /* 0x000fe2000fffe0ff */
[----:B------:R-:W-:Y:S01]  /*1aa0*/  HFMA2 R4, -RZ, RZ, 0, 0 ;  /* 0x00000000ff047431 */ /* 0x000fe200000001ff */
[----:B------:R-:W-:Y:S01]  /*1ab0*/  ULEA UR4, UR4, UR6, 0x1 ;  /* 0x0000000604047291 */ /* 0x000fe2000f8e08ff */
[----:B------:R-:W-:Y:S01]  /*1ac0*/  IMAD R6, R3, UR15, R2 ;  /* 0x0000000f03067c24 */ /* 0x000fe2000f8e0202 */
[----:B------:R-:W-:-:S02]  /*1ad0*/  UIMAD UR13, UR20, UR20, URZ ;  /* 0x00000014140d72a4 */ /* 0x000fc4000f8e02ff */
[----:B------:R-:W-:Y:S01]  /*1ae0*/  IMAD R0, R0, UR20, R2 ;  /* 0x0000001400007c24 */ /* 0x000fe2000f8e0202 */
[----:B------:R-:W-:Y:S01]  /*1af0*/  ULEA UR4, UR4, UR14, 0x2 ;  /* 0x0000000e04047291 */ /* 0x000fe2000f8e10ff */
[----:B------:R-:W-:Y:S01]  /*1b00*/  IMAD R5, R5, UR15, RZ ;  /* 0x0000000f05057c24 */ /* 0x000fe2000f8e02ff */
[----:B------:R-:W-:Y:S01]  /*1b10*/  ULOP3.LUT UR27, UR20, 0xf, URZ, 0xc0, !UPT ;  /* 0x0000000f141b7892 */ /* 0x000fe2000f8ec0ff */
[----:B------:R-:W-:Y:S01]  /*1b20*/  LEA R6, R6, UR14, 0x2 ;  /* 0x0000000e06067c11 */ /* 0x000fe2000f8e10ff */
[----:B------:R-:W-:Y:S01]  /*1b30*/  ULOP3.LUT UR26, UR20, 0x7, URZ, 0xc0, !UPT ;  /* 0x00000007141a7892 */ /* 0x000fe2000f8ec0ff */
[----:B------:R-:W-:Y:S01]  /*1b40*/  LEA R7, R0, UR14, 0x2 ;  /* 0x0000000e00077c11 */ /* 0x000fe2000f8e10ff */
[----:B------:R-:W-:Y:S01]  /*1b50*/  ULOP3.LUT UR12, UR20, 0xfffffffc, URZ, 0xc0, !UPT ;  /* 0xfffffffc140c7892 */ /* 0x000fe2000f8ec0ff */
[----:B------:R-:W-:Y:S01]  /*1b60*/  LEA R9, R3, UR4, 0x2 ;  /* 0x0000000403097c11 */ /* 0x000fe2000f8e10ff */
[----:B------:R-:W-:Y:S02]  /*1b70*/  ULOP3.LUT UR10, UR11, 0x3, URZ, 0xc0, !UPT ;  /* 0x000000030b0a7892 */ /* 0x000fe4000f8ec0ff */
[----:B------:R-:W-:-:S02]  /*1b80*/  ULOP3.LUT UR29, UR11, 0xfffffffc, URZ, 0xc0, !UPT ;  /* 0xfffffffc0b1d7892 */ /* 0x000fc4000f8ec0ff */
[----:B------:R-:W-:Y:S02]  /*1b90*/  USHF.L.U32 UR28, UR20, 0x2, URZ ;  /* 0x00000002141c7899 */ /* 0x000fe400080006ff */
[----:B------:R-:W-:Y:S02]  /*1ba0*/  UIADD3 UR25, UPT, UPT, UR20, -0x2, URZ ;  /* 0xfffffffe14197890 */ /* 0x000fe4000fffe0ff */
[----:B------:R-:W-:Y:S02]  /*1bb0*/  ULOP3.LUT UR7, UR20, 0x7fc, URZ, 0xc0, !UPT ;  /* 0x000007fc14077892 */ /* 0x000fe4000f8ec0ff */
[----:B------:R-:W-:Y:S02]  /*1bc0*/  ULOP3.LUT UR24, UR20, 0x7f0, URZ, 0xc0, !UPT ;  /* 0x000007f014187892 */ /* 0x000fe4000f8ec0ff */
[----:B-1----:R-:W-:Y:S02]  /*1bd0*/  UIMAD.WIDE.U32 UR8, UR5, 0x4, UR8 ;  /* 0x00000004050878a5 */ /* 0x002fe4000f8e0008 */
[----:B------:R-:W-:-:S02]  /*1be0*/  UIADD3 UR31, UPT, UPT, UR27, -0x1, URZ ;  /* 0xffffffff1b1f7890 */ /* 0x000fc4000fffe0ff */
[----:B------:R-:W-:Y:S02]  /*1bf0*/  UIADD3 UR30, UPT, UPT, UR26, -0x1, URZ ;  /* 0xffffffff1a1e7890 */ /* 0x000fe4000fffe0ff */
[----:B------:R-:W-:Y:S02]  /*1c00*/  ULOP3.LUT UR11, UR11, 0xfffffff8, URZ, 0xc0, !UPT ;  /* 0xfffffff80b0b7892 */ /* 0x000fe4000f8ec0ff */
[----:B------:R-:W-:Y:S02]  /*1c10*/  UIADD3 UR12, UPT, UPT, -UR12, URZ, URZ ;  /* 0x000000ff0c0c7290 */ /* 0x000fe4000fffe1ff */
[----:B------:R-:W-:Y:S01]  /*1c20*/  UIMAD UR13, UR13, 0xc, UR14 ;  /* 0x0000000c0d0d78a4 */ /* 0x000fe2000f8e020e */
[----:B------:R-:W-:-:S11]  /*1c30*/  UMOV UR4, URZ ;  /* 0x000000ff00047c82 */ /* 0x000fd60008000000 */
.L_x_165:
[----:B0-----:R-:W0:Y:S01]  /*1c40*/  LDCU UR5, c[0x0][0x3a8] ;  /* 0x00007500ff0577ac */ /* 0x001e220008000800 */
[----:B-1----:R-:W1:Y:S01]  /*1c50*/  LDCU UR6, c[0x0][0x3a4] ;  /* 0x00007480ff0677ac */ /* 0x002e620008000800 */
[----:B------:R-:W-:Y:S02]  /*1c60*/  UIADD3 UR4, UPT, UPT, UR4, 0x1, URZ ;  /* 0x0000000104047890 */ /* 0x000fe4000fffe0ff */
[----:B0-----:R-:W-:Y:S02]  /*1c70*/  UISETP.GE.AND UP1, UPT, UR5, 0x1, UPT ;  /* 0x000000010500788c */ /* 0x001fe4000bf26270 */
[----:B-1----:R-:W-:-:S07]  /*1c80*/  UISETP.NE.AND UP0, UPT, UR4, UR6, UPT ;  /* 0x000000060400728c */ /* 0x002fce000bf05270 */
[----:B--234-:R-:W-:Y:S05]  /*1c90*/  BRA.U !UP1, `(.L_x_15) ;  /* 0x0000004909a47547 */ /* 0x01cfea000b800000 */
[----:B------:R-:W-:-:S05]  /*1ca0*/  UMOV UR5, URZ ;  /* 0x000000ff00057c82 */ /* 0x000fca0008000000 */
.L_x_151:
[----:B------:R-:W0:Y:S01]  /*1cb0*/  I2F.U32.RP R18, UR20 ;  /* 0x0000001400127d06 */ /* 0x000e220008209000 */
[----:B-----5:R-:W-:Y:S01]  /*1cc0*/  SHF.R.U32.HI R0, RZ, 0x2, R13 ;  /* 0x00000002ff007819 */ /* 0x020fe2000001160d */
[----:B------:R-:W-:Y:S01]  /*1cd0*/  VIADD R29, R12, 0x587c5 ;  /* 0x000587c50c1d7836 */ /* 0x000fe20000000000 */
[----:B------:R-:W-:Y:S01]  /*1ce0*/  SHF.L.U32 R2, R17, 0x4, RZ ;  /* 0x0000000411027819 */ /* 0x000fe200000006ff */
[----:B------:R-:W-:Y:S01]  /*1cf0*/  UISETP.GE.U32.AND UP2, UPT, UR20, 0x2, UPT ;  /* 0x000000021400788c */ /* 0x000fe2000bf46070 */
[----:B------:R-:W-:Y:S02]  /*1d00*/  LOP3.LUT R0, R0, R13, RZ, 0x3c, !PT ;  /* 0x0000000d00007212 */ /* 0x000fe400078e3cff */
[----:B------:R-:W-:Y:S02]  /*1d10*/  ISETP.NE.U32.AND P1, PT, RZ, UR20, PT ;  /* 0x00000014ff007c0c */ /* 0x000fe4000bf25070 */
[----:B------:R-:W-:-:S04]  /*1d20*/  SHF.L.U32 R8, R0, 0x1, RZ ;  /* 0x0000000100087819 */ /* 0x000fc800000006ff */
[----:B------:R-:W-:Y:S01]  /*1d30*/  LOP3.LUT R13, R17, R2, R8, 0x96, !PT ;  /* 0x00000002110d7212 */ /* 0x000fe200078e9608 */
[----:B0-----:R-:W0:Y:S03]  /*1d40*/  MUFU.RCP R18, R18 ;  /* 0x0000001200127308 */ /* 0x001e260000001000 */
[----:B------:R-:W-:-:S04]  /*1d50*/  LOP3.LUT R0, R13, R0, RZ, 0x3c, !PT ;  /* 0x000000000d007212 */ /* 0x000fc800078e3cff */
[----:B------:R-:W-:Y:S02]  /*1d60*/  IADD3 R2, PT, PT, R0, R29, RZ ;  /* 0x0000001d00027210 */ /* 0x000fe40007ffe0ff */
[----:B0-----:R-:W-:-:S04]  /*1d70*/  IADD3 R10, PT, PT, R18, 0xffffffe, RZ ;  /* 0x0ffffffe120a7810 */ /* 0x001fc80007ffe0ff */
[----:B-1----:R0:W1:Y:S02]  /*1d80*/  F2I.FTZ.U32.TRUNC.NTZ R11, R10 ;  /* 0x0000000a000b7305 */ /* 0x002064000021f000 */
[----:B0-----:R-:W-:Y:S02]  /*1d90*/  HFMA2 R10, -RZ, RZ, 0, 0 ;  /* 0x00000000ff0a7431 */ /* 0x001fe400000001ff */
[----:B-1----:R-:W-:-:S04]  /*1da0*/  IMAD.MOV R19, RZ, RZ, -R11 ;  /* 0x000000ffff137224 */ /* 0x002fc800078e0a0b */
[----:B------:R-:W-:-:S04]  /*1db0*/  IMAD R19, R19, UR20, RZ ;  /* 0x0000001413137c24 */ /* 0x000fc8000f8e02ff */
[----:B------:R-:W-:-:S06]  /*1dc0*/  IMAD.HI.U32 R11, R11, R19, R10 ;  /* 0x000000130b0b7227 */ /* 0x000fcc00078e000a */
[----:B------:R-:W-:-:S04]  /*1dd0*/  IMAD.HI.U32 R11, R11, R2, RZ ;  /* 0x000000020b0b7227 */ /* 0x000fc800078e00ff */
[----:B------:R-:W-:-:S04]  /*1de0*/  IMAD.MOV R11, RZ, RZ, -R11 ;  /* 0x000000ffff0b7224 */ /* 0x000fc800078e0a0b */
[----:B------:R-:W-:-:S05]  /*1df0*/  IMAD R2, R11, UR20, R2 ;  /* 0x000000140b027c24 */ /* 0x000fca000f8e0202 */
[----:B------:R-:W-:-:S13]  /*1e00*/  ISETP.GE.U32.AND P0, PT, R2, UR20, PT ;  /* 0x0000001402007c0c */ /* 0x000fda000bf06070 */
[----:B------:R-:W-:-:S04]  /*1e10*/  @P0 IADD3 R2, PT, PT, R2, -UR20, RZ ;  /* 0x8000001402020c10 */ /* 0x000fc8000fffe0ff */
[----:B------:R-:W-:-:S13]  /*1e20*/  ISETP.GE.U32.AND P0, PT, R2, UR20, PT ;  /* 0x0000001402007c0c */ /* 0x000fda000bf06070 */
[----:B------:R-:W-:Y:S02]  /*1e30*/  @P0 IADD3 R2, PT, PT, R2, -UR20, RZ ;  /* 0x8000001402020c10 */ /* 0x000fe4000fffe0ff */
[----:B------:R-:W-:-:S05]  /*1e40*/  @!P1 LOP3.LUT R2, RZ, UR20, RZ, 0x33, !PT ;  /* 0x00000014ff029c12 */ /* 0x000fca000f8e33ff */
[----:B------:R0:W-:Y:S01]  /*1e50*/  STS [R7], R2 ;  /* 0x0000000207007388 */ /* 0x0001e20000000800 */
[----:B------:R-:W-:Y:S01]  /*1e60*/  IMAD.MOV.U32 R13, RZ, RZ, R2 ;  /* 0x000000ffff0d7224 */ /* 0x000fe200078e0002 */
[----:B------:R-:W-:Y:S06]  /*1e70*/  BRA.U !UP2, `(.L_x_16) ;  /* 0x0000002d0a407547 */ /* 0x000fec000b800000 */
[----:B------:R-:W-:Y:S01]  /*1e80*/  PRMT R20, RZ, 0x7610, R20 ;  /* 0x00007610ff147816 */ /* 0x000fe20000000014 */
[----:B------:R-:W-:Y:S01]  /*1e90*/  UMOV UR14, 0x1 ;  /* 0x00000001000e7882 */ /* 0x000fe20000000000 */
[----:B------:R-:W-:Y:S01]  /*1ea0*/  PRMT R21, RZ, 0x7610, R21 ;  /* 0x00007610ff157816 */ /* 0x000fe20000000015 */
[----:B------:R-:W-:-:S06]  /*1eb0*/  UMOV UR6, URZ ;  /* 0x000000ff00067c82 */ /* 0x000fcc0008000000 */
.L_x_73:
[----:B------:R-:W-:Y:S01]  /*1ec0*/  UISETP.GE.U32.AND UP1, UPT, UR20, 0x4, UPT ;  /* 0x000000041400788c */ /* 0x000fe2000bf26070 */
[----:B------:R-:W-:Y:S01]  /*1ed0*/  MOV R22, R15 ;  /* 0x0000000f00167202 */ /* 0x000fe20000000f00 */
[----:B------:R-:W-:Y:S01]  /*1ee0*/  HFMA2 R23, -RZ, RZ, 0, 0 ;  /* 0x00000000ff177431 */ /* 0x000fe200000001ff */
[----:B------:R-:W-:Y:S01]  /*1ef0*/  MOV R15, R16 ;  /* 0x00000010000f7202 */ /* 0x000fe20000000f00 */
[----:B------:R-:W-:Y:S01]  /*1f00*/  IMAD.MOV.U32 R16, RZ, RZ, R17 ;  /* 0x000000ffff107224 */ /* 0x000fe200078e0011 */
[----:B------:R-:W-:Y:S01]  /*1f10*/  IADD3 R20, PT, PT, R20, 0x1, RZ ;  /* 0x0000000114147810 */ /* 0x000fe20007ffe0ff */
[----:B------:R-:W-:Y:S01]  /*1f20*/  VIADD R21, R21, 0x1 ;  /* 0x0000000115157836 */ /* 0x000fe20000000000 */
[----:B------:R-:W-:Y:S01]  /*1f30*/  MOV R17, R0 ;  /* 0x0000000000117202 */ /* 0x000fe20000000f00 */
[----:B------:R-:W-:Y:S01]  /*1f40*/  UMOV UR17, UR14 ;  /* 0x0000000e00117c82 */ /* 0x000fe20008000000 */
[----:B01----:R-:W-:Y:S05]  /*1f50*/  BRA.U !UP1, `(.L_x_17) ;  /* 0x00000009098c7547 */ /* 0x003fea000b800000 */
[----:B------:R-:W1:Y:S01]  /*1f60*/  S2UR UR16, SR_CgaCtaId ;  /* 0x00000000001079c3 */ /* 0x000e620000008800 */
[----:B------:R-:W-:Y:S01]  /*1f70*/  MOV R24, UR22 ;  /* 0x0000001600187c02 */ /* 0x000fe20008000f00 */
[----:B------:R-:W-:Y:S01]  /*1f80*/  UMOV UR15, 0x400 ;  /* 0x00000400000f7882 */ /* 0x000fe20000000000 */
[----:B------:R-:W-:Y:S01]  /*1f90*/  IMAD R23, R13, UR28, RZ ;  /* 0x0000001c0d177c24 */ /* 0x000fe2000f8e02ff */
[----:B------:R-:W-:Y:S01]  /*1fa0*/  UIADD3 UR15, UPT, UPT, UR15, 0x10, URZ ;  /* 0x000000100f0f7890 */ /* 0x000fe2000fffe0ff */
[----:B------:R-:W2:Y:S02]  /*1fb0*/  LDCU UR32, c[0x3][0x48] ;  /* 0x00c00900ff2077ac */ /* 0x000ea40008000800 */
[----:B------:R-:W-:Y:S01]  /*1fc0*/  IMAD R24, R24, 0x4, R23 ;  /* 0x0000000418187824 */ /* 0x000fe200078e0217 */
[----:B------:R-:W3:Y:S01]  /*1fd0*/  LDCU UR33, c[0x3][0x4c] ;  /* 0x00c00980ff2177ac */ /* 0x000ee20008000800 */
[----:B------:R-:W4:Y:S01]  /*1fe0*/  LDCU.64 UR34, c[0x3][0x48] ;  /* 0x00c00900ff2277ac */ /* 0x000f220008000a00 */
[----:B-1----:R-:W-:-:S03]  /*1ff0*/  ULEA UR15, UR16, UR15, 0x18 ;  /* 0x0000000f100f7291 */ /* 0x002fc6000f8ec0ff */
[----:B--234-:R-:W-:-:S09]  /*2000*/  UMOV UR16, UR12 ;  /* 0x0000000c00107c82 */ /* 0x01cfd20008000000 */
.L_x_30:
[----:B-1----:R-:W1:Y:S01]  /*2010*/  LDS R0, [R24+UR15] ;  /* 0x0000000f18007984 */ /* 0x002e620008000800 */
[----:B------:R-:W-:Y:S01]  /*2020*/  BSSY.RECONVERGENT B0, `(.L_x_18) ;  /* 0x0000019000007945 */ /* 0x000fe20003800200 */
[----:B------:R-:W-:Y:S01]  /*2030*/  IADD3 R25, PT, PT, R24, UR15, RZ ;  /* 0x0000000f18197c10 */ /* 0x000fe2000fffe0ff */
[----:B------:R-:W-:Y:S01]  /*2040*/  VIADD R26, R23, UR15 ;  /* 0x0000000f171a7c36 */ /* 0x000fe20008000000 */
[----:B------:R-:W2:Y:S01]  /*2050*/  LDS R10, [R23+UR15] ;  /* 0x0000000f170a7984 */ /* 0x000ea20008000800 */
[----:B-1----:R-:W-:Y:S02]  /*2060*/  FSETP.GEU.AND P0, PT, |R0|, 1.175494350822287508e-38, PT ;  /* 0x008000000000780b */ /* 0x002fe40003f0e200 */
[----:B--2---:R-:W-:-:S04]  /*2070*/  IADD3 R8, PT, PT, R10, 0x1800000, RZ ;  /* 0x018000000a087810 */ /* 0x004fc80007ffe0ff */
[----:B------:R-:W-:-:S04]  /*2080*/  LOP3.LUT R8, R8, 0x7f800000, RZ, 0xc0, !PT ;  /* 0x7f80000008087812 */ /* 0x000fc800078ec0ff */
[----:B------:R-:W-:-:S03]  /*2090*/  ISETP.GT.U32.AND P1, PT, R8, 0x1ffffff, PT ;  /* 0x01ffffff0800780c */ /* 0x000fc60003f24070 */
[----:B------:R-:W-:-:S04]  /*20a0*/  @!P0 FMUL R0, R0, 16777216 ;  /* 0x4b80000000008820 */ /* 0x000fc80000400000 */
[----:B0-----:R-:W0:Y:S02]  /*20b0*/  MUFU.LG2 R2, R0 ;  /* 0x0000000000027308 */ /* 0x001e240000000c00 */
[----:B0-----:R-:W-:-:S04]  /*20c0*/  @!P0 FADD R2, R2, -24 ;  /* 0xc1c0000002028421 */ /* 0x001fc80000000000 */
[----:B------:R-:W-:-:S05]  /*20d0*/  FMUL R2, R2, UR32 ;  /* 0x0000002002027c20 */ /* 0x000fca0008400000 */
[----:B------:R-:W-:-:S13]  /*20e0*/  FSETP.GEU.AND P0, PT, R2, -126, PT ;  /* 0xc2fc00000200780b */ /* 0x000fda0003f0e000 */
[----:B------:R-:W-:-:S04]  /*20f0*/  @!P0 FMUL R2, R2, 0.5 ;  /* 0x3f00000002028820 */ /* 0x000fc80000400000 */
[----:B------:R-:W0:Y:S02]  /*2100*/  MUFU.EX2 R28, R2 ;  /* 0x00000002001c7308 */ /* 0x000e240000000800 */
[----:B0-----:R-:W-:Y:S01]  /*2110*/  @!P0 FMUL R28, R28, R28 ;  /* 0x0000001c1c1c8220 */ /* 0x001fe20000400000 */
[----:B------:R-:W-:Y:S06]  /*2120*/  @P1 BRA `(.L_x_19) ;  /* 0x0000000000101947 */ /* 0x000fec0003800000 */
[----:B------:R-:W-:Y:S02]  /*2130*/  MOV R0, R10 ;  /* 0x0000000a00007202 */ /* 0x000fe40000000f00 */
[----:B------:R-:W-:-:S07]  /*2140*/  MOV R2, 0x2160 ;  /* 0x0000216000027802 */ /* 0x000fce0000000f00 */
[----:B------:R-:W-:Y:S05]  /*2150*/  CALL.REL.NOINC `($__internal_0_$__cuda_sm20_rcp_rn_f32_slowpath) ;  /* 0x00000058008c7944 */ /* 0x000fea0003c00000 */
[----:B------:R-:W-:Y:S05]  /*2160*/  BRA `(.L_x_20) ;  /* 0x0000000000107947 */ /* 0x000fea0003800000 */
.L_x_19:
[----:B------:R-:W0:Y:S02]  /*2170*/  MUFU.RCP R19, R10 ;  /* 0x0000000a00137308 */ /* 0x000e240000001000 */
[----:B0-----:R-:W-:-:S04]  /*2180*/  FFMA R0, R10, R19, -1 ;  /* 0xbf8000000a007423 */ /* 0x001fc80000000013 */
[----:B------:R-:W-:-:S04]  /*2190*/  FADD.FTZ R0, -R0, -RZ ;  /* 0x800000ff00007221 */ /* 0x000fc80000010100 */
[----:B------:R-:W-:-:S07]  /*21a0*/  FFMA R19, R19, R0, R19 ;  /* 0x0000000013137223 */ /* 0x000fce0000000013 */
.L_x_20:
[----:B------:R-:W-:Y:S05]  /*21b0*/  BSYNC.RECONVERGENT B0 ;  /* 0x0000000000007941 */ /* 0x000fea0003800200 */
.L_x_18:
[----:B------:R-:W-:Y:S01]  /*21c0*/  FSETP.GEU.AND P0, PT, |R19|, 1.175494350822287508e-38, PT ;  /* 0x008000001300780b */ /* 0x000fe20003f0e200 */
[----:B------:R-:W-:Y:S01]  /*21d0*/  BSSY.RECONVERGENT B0, `(.L_x_21) ;  /* 0x0000023000007945 */ /* 0x000fe20003800200 */
[----:B------:R-:W-:-:S11]  /*21e0*/  LEA R27, R5, UR15, 0x2 ;  /* 0x0000000f051b7c11 */ /* 0x000fd6000f8e10ff */
[----:B------:R-:W-:-:S04]  /*21f0*/  @!P0 FMUL R19, R19, 16777216 ;  /* 0x4b80000013138820 */ /* 0x000fc80000400000 */
[----:B------:R-:W0:Y:S02]  /*2200*/  MUFU.LG2 R0, R19 ;  /* 0x0000001300007308 */ /* 0x000e240000000c00 */
[----:B0-----:R-:W-:-:S04]  /*2210*/  @!P0 FADD R0, R0, -24 ;  /* 0xc1c0000000008421 */ /* 0x001fc80000000000 */
[----:B------:R-:W-:-:S05]  /*2220*/  FMUL R0, R0, UR35 ;  /* 0x0000002300007c20 */ /* 0x000fca0008400000 */
[----:B------:R-:W-:-:S13]  /*2230*/  FSETP.GEU.AND P0, PT, R0, -126, PT ;  /* 0xc2fc00000000780b */ /* 0x000fda0003f0e000 */
[----:B------:R-:W-:-:S04]  /*2240*/  @!P0 FMUL R0, R0, 0.5 ;  /* 0x3f00000000008820 */ /* 0x000fc80000400000 */
[----:B------:R-:W0:Y:S02]  /*2250*/  MUFU.EX2 R11, R0 ;  /* 0x00000000000b7308 */ /* 0x000e240000000800 */
[----:B0-----:R-:W-:-:S04]  /*2260*/  @!P0 FMUL R11, R11, R11 ;  /* 0x0000000b0b0b8220 */ /* 0x001fc80000400000 */
[----:B------:R-:W-:-:S05]  /*2270*/  FMUL R2, R28, R11 ;  /* 0x0000000b1c027220 */ /* 0x000fca0000400000 */
[----:B------:R-:W-:Y:S04]  /*2280*/  STS [R27], R2 ;  /* 0x000000021b007388 */ /* 0x000fe80000000800 */
[----:B------:R-:W0:Y:S04]  /*2290*/  LDS R8, [R25+0x4] ;  /* 0x0000040019087984 */ /* 0x000e280000000800 */
[----:B------:R-:W1:Y:S01]  /*22a0*/  LDS R18, [R26+0x4] ;  /* 0x000004001a127984 */ /* 0x000e620000000800 */
[----:B0-----:R-:W-:Y:S02]  /*22b0*/  FSETP.GEU.AND P0, PT, |R8|, 1.175494350822287508e-38, PT ;  /* 0x008000000800780b */ /* 0x001fe40003f0e200 */
[----:B-1----:R-:W-:-:S04]  /*22c0*/  IADD3 R0, PT, PT, R18, 0x1800000, RZ ;  /* 0x0180000012007810 */ /* 0x002fc80007ffe0ff */
[----:B------:R-:W-:-:S04]  /*22d0*/  LOP3.LUT R0, R0, 0x7f800000, RZ, 0xc0, !PT ;  /* 0x7f80000000007812 */ /* 0x000fc800078ec0ff */
[----:B------:R-:W-:-:S03]  /*22e0*/  ISETP.GT.U32.AND P1, PT, R0, 0x1ffffff, PT ;  /* 0x01ffffff0000780c */ /* 0x000fc60003f24070 */
[----:B------:R-:W-:-:S04]  /*22f0*/  @!P0 FMUL R8, R8, 16777216 ;  /* 0x4b80000008088820 */ /* 0x000fc80000400000 */
[----:B------:R-:W0:Y:S02]  /*2300*/  MUFU.LG2 R10, R8 ;  /* 0x00000008000a7308 */ /* 0x000e240000000c00 */
[----:B0-----:R-:W-:-:S04]  /*2310*/  @!P0 FADD R10, R10, -24 ;  /* 0xc1c000000a0a8421 */ /* 0x001fc80000000000 */
[----:B------:R-:W-:-:S05]  /*2320*/  FMUL R10, R10, UR34 ;  /* 0x000000220a0a7c20 */ /* 0x000fca0008400000 */
[----:B------:R-:W-:-:S13]  /*2330*/  FSETP.GEU.AND P0, PT, R10, -126, PT ;  /* 0xc2fc00000a00780b */ /* 0x000fda0003f0e000 */
[----:B------:R-:W-:-:S04]  /*2340*/  @!P0 FMUL R10, R10, 0.5 ;  /* 0x3f0000000a0a8820 */ /* 0x000fc80000400000 */
[----:B------:R-:W0:Y:S02]  /*2350*/  MUFU.EX2 R28, R10 ;  /* 0x0000000a001c7308 */ /* 0x000e240000000800 */
[----:B0-----:R-:W-:Y:S01]  /*2360*/  @!P0 FMUL R28, R28, R28 ;  /* 0x0000001c1c1c8220 */ /* 0x001fe20000400000 */
[----:B------:R-:W-:Y:S06]  /*2370*/  @P1 BRA `(.L_x_22) ;  /* 0x0000000000101947 */ /* 0x000fec0003800000 */
[----:B------:R-:W-:Y:S01]  /*2380*/  IMAD.MOV.U32 R0, RZ, RZ, R18 ;  /* 0x000000ffff007224 */ /* 0x000fe200078e0012 */
[----:B------:R-:W-:-:S07]  /*2390*/  MOV R2, 0x23b0 ;  /* 0x000023b000027802 */ /* 0x000fce0000000f00 */
[----:B------:R-:W-:Y:S05]  /*23a0*/  CALL.REL.NOINC `($__internal_0_$__cuda_sm20_rcp_rn_f32_slowpath) ;  /* 0x0000005400f87944 */ /* 0x000fea0003c00000 */
[----:B------:R-:W-:Y:S05]  /*23b0*/  BRA `(.L_x_23) ;  /* 0x0000000000107947 */ /* 0x000fea0003800000 */
.L_x_22:
[----:B------:R-:W0:Y:S02]  /*23c0*/  MUFU.RCP R19, R18 ;  /* 0x0000001200137308 */ /* 0x000e240000001000 */
[----:B0-----:R-:W-:-:S04]  /*23d0*/  FFMA R0, R18, R19, -1 ;  /* 0xbf80000012007423 */ /* 0x001fc80000000013 */
[----:B------:R-:W-:-:S04]  /*23e0*/  FADD.FTZ R0, -R0, -RZ ;  /* 0x800000ff00007221 */ /* 0x000fc80000010100 */
[----:B------:R-:W-:-:S07]  /*23f0*/  FFMA R19, R19, R0, R19 ;  /* 0x0000000013137223 */ /* 0x000fce0000000013 */
.L_x_23:
[----:B------:R-:W-:Y:S05]  /*2400*/  BSYNC.RECONVERGENT B0 ;  /* 0x0000000000007941 */ /* 0x000fea0003800200 */
.L_x_21:
[----:B------:R-:W-:Y:S01]  /*2410*/  FSETP.GEU.AND P0, PT, |R19|, 1.175494350822287508e-38, PT ;  /* 0x008000001300780b */ /* 0x000fe20003f0e200 */
[----:B------:R-:W-:-:S12]  /*2420*/  BSSY.RECONVERGENT B0, `(.L_x_24) ;  /* 0x0000022000007945 */ /* 0x000fd80003800200 */
        /* <DEDUP_REMOVED lines=9> */
[----:B------:R-:W-:Y:S04]  /*24c0*/  STS [R27+0x4], R2 ;  /* 0x000004021b007388 */ /* 0x000fe80000000800 */
        /* <DEDUP_REMOVED lines=19> */
.L_x_25:
[----:B------:R-:W0:Y:S02]  /*2600*/  MUFU.RCP R19, R18 ;  /* 0x0000001200137308 */ /* 0x000e240000001000 */
[----:B0-----:R-:W-:-:S04]  /*2610*/  FFMA R0, R18, R19, -1 ;  /* 0xbf80000012007423 */ /* 0x001fc80000000013 */
[----:B------:R-:W-:-:S04]  /*2620*/  FADD.FTZ R0, -R0, -RZ ;  /* 0x800000ff00007221 */ /* 0x000fc80000010100 */
[----:B------:R-:W-:-:S07]  /*2630*/  FFMA R19, R19, R0, R19 ;  /* 0x0000000013137223 */ /* 0x000fce0000000013 */
.L_x_26:
[----:B------:R-:W-:Y:S05]  /*2640*/  BSYNC.RECONVERGENT B0 ;  /* 0x0000000000007941 */ /* 0x000fea0003800200 */
.L_x_24:
        /* <DEDUP_REMOVED lines=14> */
[----:B0-----:R-:W-:Y:S01]  /*2730*/  FSETP.GEU.AND P0, PT, |R8|, 1.175494350822287508e-38, PT ;  /* 0x008000000800780b */ /* 0x001fe20003f0e200 */
[----:B-1----:R-:W-:-:S05]  /*2740*/  VIADD R0, R26, 0x1800000 ;  /* 0x018000001a007836 */ /* 0x002fca0000000000 */
[----:B------:R-:W-:-:S07]  /*2750*/  LOP3.LUT R0, R0, 0x7f800000, RZ, 0xc0, !PT ;  /* 0x7f80000000007812 */ /* 0x000fce00078ec0ff */
[----:B------:R-:W-:Y:S01]  /*2760*/  @!P0 FMUL R8, R8, 16777216 ;  /* 0x4b80000008088820 */ /* 0x000fe20000400000 */
[----:B------:R-:W-:-:S03]  /*2770*/  ISETP.GT.U32.AND P1, PT, R0, 0x1ffffff, PT ;  /* 0x01ffffff0000780c */ /* 0x000fc60003f24070 */
        /* <DEDUP_REMOVED lines=12> */
.L_x_28:
[----:B------:R-:W0:Y:S02]  /*2840*/  MUFU.RCP R19, R26 ;  /* 0x0000001a00137308 */ /* 0x000e240000001000 */
[----:B0-----:R-:W-:-:S04]  /*2850*/  FFMA R0, R26, R19, -1 ;  /* 0xbf8000001a007423 */ /* 0x001fc80000000013 */
[----:B------:R-:W-:-:S04]  /*2860*/  FADD.FTZ R0, -R0, -RZ ;  /* 0x800000ff00007221 */ /* 0x000fc80000010100 */
[----:B------:R-:W-:-:S07]  /*2870*/  FFMA R19, R19, R0, R19 ;  /* 0x0000000013137223 */ /* 0x000fce0000000013 */
.L_x_29:
[----:B------:R-:W-:Y:S05]  /*2880*/  BSYNC.RECONVERGENT B0 ;  /* 0x0000000000007941 */ /* 0x000fea0003800200 */
.L_x_27:
[----:B------:R-:W-:Y:S01]  /*2890*/  FSETP.GEU.AND P0, PT, |R19|, 1.175494350822287508e-38, PT ;  /* 0x008000001300780b */ /* 0x000fe20003f0e200 */
[----:B------:R-:W-:Y:S02]  /*28a0*/  UIADD3 UR16, UPT, UPT, UR16, 0x4, URZ ;  /* 0x0000000410107890 */ /* 0x000fe4000fffe0ff */
[----:B------:R-:W-:Y:S02]  /*28b0*/  UIADD3 UR15, UPT, UPT, UR15, 0x10, URZ ;  /* 0x000000100f0f7890 */ /* 0x000fe4000fffe0ff */
[----:B------:R-:W-:-:S08]  /*28c0*/  UISETP.NE.AND UP3, UPT, UR16, URZ, UPT ;  /* 0x000000ff1000728c */ /* 0x000fd0000bf65270 */
        /* <DEDUP_REMOVED lines=9> */
[----:B------:R1:W-:Y:S01]  /*2960*/  STS [R27+0xc], R28 ;  /* 0x00000c1c1b007388 */ /* 0x0003e20000000800 */
[----:B------:R-:W-:Y:S05]  /*2970*/  BRA.U UP3, `(.L_x_30) ;  /* 0xfffffff503a47547 */ /* 0x000fea000b83ffff */
[----:B------:R-:W-:-:S07]  /*2980*/  MOV R23, UR7 ;  /* 0x0000000700177c02 */ /* 0x000fce0008000f00 */
.L_x_17:
[----:B------:R-:W-:-:S09]  /*2990*/  UISETP.NE.AND UP3, UPT, UR21, URZ, UPT ;  /* 0x000000ff1500728c */ /* 0x000fd2000bf65270 */
[----:B------:R-:W-:Y:S05]  /*29a0*/  BRA.U !UP3, `(.L_x_31) ;  /* 0x000000050bf87547 */ /* 0x000fea000b800000 */
[----:B------:R-:W-:Y:S01]  /*29b0*/  IMAD R13, R13, UR20, R23 ;  /* 0x000000140d0d7c24 */ /* 0x000fe2000f8e0217 */
[----:B------:R-:W2:Y:S01]  /*29c0*/  S2UR UR16, SR_CgaCtaId ;  /* 0x00000000001079c3 */ /* 0x000ea20000008800 */
[----:B------:R-:W-:Y:S01]  /*29d0*/  UMOV UR15, 0x400 ;  /* 0x00000400000f7882 */ /* 0x000fe20000000000 */
[----:B------:R-:W-:Y:S01]  /*29e0*/  BSSY.RECONVERGENT B0, `(.L_x_32) ;  /* 0x000001d000007945 */ /* 0x000fe20003800200 */
[----:B------:R-:W-:Y:S01]  /*29f0*/  UIADD3 UR15, UPT, UPT, UR15, 0x10, URZ ;  /* 0x000000100f0f7890 */ /* 0x000fe2000fffe0ff */
[----:B------:R-:W-:-:S05]  /*2a00*/  LEA R24, R13, UR23, 0x2 ;  /* 0x000000170d187c11 */ /* 0x000fca000f8e10ff */
[----:B------:R-:W3:Y:S01]  /*2a10*/  LDS R0, [R24] ;  /* 0x0000000018007984 */ /* 0x000ee20000000800 */
[----:B--2---:R-:W-:-:S06]  /*2a20*/  ULEA UR15, UR16, UR15, 0x18 ;  /* 0x0000000f100f7291 */ /* 0x004fcc000f8ec0ff */
[----:B------:R-:W-:-:S05]  /*2a30*/  LEA R13, R13, UR15, 0x2 ;  /* 0x0000000f0d0d7c11 */ /* 0x000fca000f8e10ff */
[----:B------:R-:W2:Y:S01]  /*2a40*/  LDS R10, [R13] ;  /* 0x000000000d0a7984 */ /* 0x000ea20000000800 */
[----:B------:R-:W4:Y:S01]  /*2a50*/  LDCU UR15, c[0x3][0x48] ;  /* 0x00c00900ff0f77ac */ /* 0x000f220008000800 */
[----:B---3--:R-:W-:-:S13]  /*2a60*/  FSETP.GEU.AND P0, PT, |R0|, 1.175494350822287508e-38, PT ;  /* 0x008000000000780b */ /* 0x008fda0003f0e200 */
[----:B------:R-:W-:-:S04]  /*2a70*/  @!P0 FMUL R0, R0, 16777216 ;  /* 0x4b80000000008820 */ /* 0x000fc80000400000 */
[----:B0-----:R-:W0:Y:S01]  /*2a80*/  MUFU.LG2 R2, R0 ;  /* 0x0000000000027308 */ /* 0x001e220000000c00 */
[----:B--2---:R-:W-:-:S05]  /*2a90*/  VIADD R8, R10, 0x1800000 ;  /* 0x018000000a087836 */ /* 0x004fca0000000000 */
[----:B------:R-:W-:Y:S01]  /*2aa0*/  LOP3.LUT R8, R8, 0x7f800000, RZ, 0xc0, !PT ;  /* 0x7f80000008087812 */ /* 0x000fe200078ec0ff */
[----:B0-----:R-:W-:-:S03]  /*2ab0*/  @!P0 FADD R2, R2, -24 ;  /* 0xc1c0000002028421 */ /* 0x001fc60000000000 */
[----:B------:R-:W-:Y:S01]  /*2ac0*/  ISETP.GT.U32.AND P1, PT, R8, 0x1ffffff, PT ;  /* 0x01ffffff0800780c */ /* 0x000fe20003f24070 */
[----:B----4-:R-:W-:-:S05]  /*2ad0*/  FMUL R2, R2, UR15 ;  /* 0x0000000f02027c20 */ /* 0x010fca0008400000 */
[----:B------:R-:W-:-:S13]  /*2ae0*/  FSETP.GEU.AND P0, PT, R2, -126, PT ;  /* 0xc2fc00000200780b */ /* 0x000fda0003f0e000 */
[----:B------:R-:W-:-:S04]  /*2af0*/  @!P0 FMUL R2, R2, 0.5 ;  /* 0x3f00000002028820 */ /* 0x000fc80000400000 */
[----:B------:R-:W0:Y:S02]  /*2b00*/  MUFU.EX2 R25, R2 ;  /* 0x0000000200197308 */ /* 0x000e240000000800 */
[----:B0-----:R-:W-:Y:S01]  /*2b10*/  @!P0 FMUL R25, R25, R25 ;  /* 0x0000001919198220 */ /* 0x001fe20000400000 */
[----:B------:R-:W-:Y:S06]  /*2b20*/  @P1 BRA `(.L_x_33) ;  /* 0x0000000000101947 */ /* 0x000fec0003800000 */
[----:B------:R-:W-:Y:S02]  /*2b30*/  MOV R0, R10 ;  /* 0x0000000a00007202 */ /* 0x000fe40000000f00 */
[----:B------:R-:W-:-:S07]  /*2b40*/  MOV R2, 0x2b60 ;  /* 0x00002b6000027802 */ /* 0x000fce0000000f00 */
[----:B-1----:R-:W-:Y:S05]  /*2b50*/  CALL.REL.NOINC `($__internal_0_$__cuda_sm20_rcp_rn_f32_slowpath) ;  /* 0x00000050000c7944 */ /* 0x002fea0003c00000 */
[----:B------:R-:W-:Y:S05]  /*2b60*/  BRA `(.L_x_34) ;  /* 0x0000000000107947 */ /* 0x000fea0003800000 */
.L_x_33:
[----:B------:R-:W0:Y:S02]  /*2b70*/  MUFU.RCP R19, R10 ;  /* 0x0000000a00137308 */ /* 0x000e240000001000 */
[----:B0-----:R-:W-:-:S04]  /*2b80*/  FFMA R0, R10, R19, -1 ;  /* 0xbf8000000a007423 */ /* 0x001fc80000000013 */
[----:B------:R-:W-:-:S04]  /*2b90*/  FADD.FTZ R0, -R0, -RZ ;  /* 0x800000ff00007221 */ /* 0x000fc80000010100 */
[----:B------:R-:W-:-:S07]  /*2ba0*/  FFMA R19, R19, R0, R19 ;  /* 0x0000000013137223 */ /* 0x000fce0000000013 */
.L_x_34:
[----:B------:R-:W-:Y:S05]  /*2bb0*/  BSYNC.RECONVERGENT B0 ;  /* 0x0000000000007941 */ /* 0x000fea0003800200 */
.L_x_32:
[----:B------:R-:W-:Y:S01]  /*2bc0*/  FSETP.GEU.AND P0, PT, |R19|, 1.175494350822287508e-38, PT ;  /* 0x008000001300780b */ /* 0x000fe20003f0e200 */
[----:B------:R-:W0:Y:S01]  /*2bd0*/  LDCU UR15, c[0x3][0x4c] ;  /* 0x00c00980ff0f77ac */ /* 0x000e220008000800 */
[----:B------:R-:W-:Y:S01]  /*2be0*/  LEA R23, R23, R6, 0x2 ;  /* 0x0000000617177211 */ /* 0x000fe200078e10ff */
[----:B------:R-:W-:-:S10]  /*2bf0*/  UISETP.NE.AND UP4, UPT, UR21, 0x1, UPT ;  /* 0x000000011500788c */ /* 0x000fd4000bf85270 */
[----:B------:R-:W-:-:S04]  /*2c00*/  @!P0 FMUL R19, R19, 16777216 ;  /* 0x4b80000013138820 */ /* 0x000fc80000400000 */
[----:B------:R-:W2:Y:S02]  /*2c10*/  MUFU.LG2 R0, R19 ;  /* 0x0000001300007308 */ /* 0x000ea40000000c00 */
[----:B--2---:R-:W-:-:S04]  /*2c20*/  @!P0 FADD R0, R0, -24 ;  /* 0xc1c0000000008421 */ /* 0x004fc80000000000 */
[----:B0-----:R-:W-:-:S05]  /*2c30*/  FMUL R0, R0, UR15 ;  /* 0x0000000f00007c20 */ /* 0x001fca0008400000 */
[----:B------:R-:W-:-:S13]  /*2c40*/  FSETP.GEU.AND P0, PT, R0, -126, PT ;  /* 0xc2fc00000000780b */ /* 0x000fda0003f0e000 */
[----:B------:R-:W-:-:S04]  /*2c50*/  @!P0 FMUL R0, R0, 0.5 ;  /* 0x3f00000000008820 */ /* 0x000fc80000400000 */
[----:B------:R-:W0:Y:S02]  /*2c60*/  MUFU.EX2 R2, R0 ;  /* 0x0000000000027308 */ /* 0x000e240000000800 */
[----:B0-----:R-:W-:-:S04]  /*2c70*/  @!P0 FMUL R2, R2, R2 ;  /* 0x0000000202028220 */ /* 0x001fc80000400000 */
[----:B------:R-:W-:-:S05]  /*2c80*/  FMUL R2, R25, R2 ;  /* 0x0000000219027220 */ /* 0x000fca0000400000 */
[----:B------:R2:W-:Y:S01]  /*2c90*/  STS [R23], R2 ;  /* 0x0000000217007388 */ /* 0x0005e20000000800 */
[----:B------:R-:W-:Y:S05]  /*2ca0*/  BRA.U !UP4, `(.L_x_31) ;  /* 0x000000050c387547 */ /* 0x000fea000b800000 */
[----:B------:R-:W0:Y:S01]  /*2cb0*/  LDS R0, [R24+0x4] ;  /* 0x0000040018007984 */ /* 0x000e220000000800 */
[----:B------:R-:W3:Y:S01]  /*2cc0*/  LDCU UR15, c[0x3][0x48] ;  /* 0x00c00900ff0f77ac */ /* 0x000ee20008000800 */
[----:B------:R-:W-:Y:S02]  /*2cd0*/  BSSY.RECONVERGENT B0, `(.L_x_35) ;  /* 0x0000017000007945 */ /* 0x000fe40003800200 */
[----:B------:R-:W4:Y:S01]  /*2ce0*/  LDS R10, [R13+0x4] ;  /* 0x000004000d0a7984 */ /* 0x000f220000000800 */
[----:B0-----:R-:W-:Y:S01]  /*2cf0*/  FSETP.GEU.AND P0, PT, |R0|, 1.175494350822287508e-38, PT ;  /* 0x008000000000780b */ /* 0x001fe20003f0e200 */
[----:B----4-:R-:W-:-:S05]  /*2d00*/  VIADD R8, R10, 0x1800000 ;  /* 0x018000000a087836 */ /* 0x010fca0000000000 */
[----:B------:R-:W-:-:S07]  /*2d10*/  LOP3.LUT R8, R8, 0x7f800000, RZ, 0xc0, !PT ;  /* 0x7f80000008087812 */ /* 0x000fce00078ec0ff */
[----:B------:R-:W-:Y:S01]  /*2d20*/  @!P0 FMUL R0, R0, 16777216 ;  /* 0x4b80000000008820 */ /* 0x000fe20000400000 */
[----:B------:R-:W-:-:S03]  /*2d30*/  ISETP.GT.U32.AND P1, PT, R8, 0x1ffffff, PT ;  /* 0x01ffffff0800780c */ /* 0x000fc60003f24070 */
[----:B--2---:R-:W0:Y:S02]  /*2d40*/  MUFU.LG2 R2, R0 ;  /* 0x0000000000027308 */ /* 0x004e240000000c00 */
[----:B0-----:R-:W-:-:S04]  /*2d50*/  @!P0 FADD R2, R2, -24 ;  /* 0xc1c0000002028421 */ /* 0x001fc80000000000 */
[----:B---3--:R-:W-:-:S05]  /*2d60*/  FMUL R2, R2, UR15 ;  /* 0x0000000f02027c20 */ /* 0x008fca0008400000 */
        /* <DEDUP_REMOVED lines=9> */
.L_x_36:
[----:B------:R-:W0:Y:S02]  /*2e00*/  MUFU.RCP R19, R10 ;  /* 0x0000000a00137308 */ /* 0x000e240000001000 */
[----:B0-----:R-:W-:-:S04]  /*2e10*/  FFMA R0, R10, R19, -1 ;  /* 0xbf8000000a007423 */ /* 0x001fc80000000013 */
[----:B------:R-:W-:-:S04]  /*2e20*/  FADD.FTZ R0, -R0, -RZ ;  /* 0x800000ff00007221 */ /* 0x000fc80000010100 */
[----:B------:R-:W-:-:S07]  /*2e30*/  FFMA R19, R19, R0, R19 ;  /* 0x0000000013137223 */ /* 0x000fce0000000013 */
.L_x_37:
[----:B------:R-:W-:Y:S05]  /*2e40*/  BSYNC.RECONVERGENT B0 ;  /* 0x0000000000007941 */ /* 0x000fea0003800200 */
.L_x_35:
[----:B------:R-:W-:Y:S01]  /*2e50*/  FSETP.GEU.AND P0, PT, |R19|, 1.175494350822287508e-38, PT ;  /* 0x008000001300780b */ /* 0x000fe20003f0e200 */
[----:B------:R-:W0:Y:S01]  /*2e60*/  LDCU UR15, c[0x3][0x4c] ;  /* 0x00c00980ff0f77ac */ /* 0x000e220008000800 */
[----:B------:R-:W-:-:S11]  /*2e70*/  UISETP.NE.AND UP4, UPT, UR21, 0x2, UPT ;  /* 0x000000021500788c */ /* 0x000fd6000bf85270 */
        /* <DEDUP_REMOVED lines=9> */
[----:B------:R3:W-:Y:S01]  /*2f10*/  STS [R23+0x4], R2 ;  /* 0x0000040217007388 */ /* 0x0007e20000000800 */
[----:B------:R-:W-:Y:S05]  /*2f20*/  BRA.U !UP4, `(.L_x_31) ;  /* 0x000000010c987547 */ /* 0x000fea000b800000 */
[----:B------:R-:W0:Y:S01]  /*2f30*/  LDS R0, [R24+0x8] ;  /* 0x0000080018007984 */ /* 0x000e220000000800 */
[----:B------:R-:W2:Y:S01]  /*2f40*/  LDCU UR15, c[0x3][0x48] ;  /* 0x00c00900ff0f77ac */ /* 0x000ea20008000800 */
[----:B------:R-:W-:Y:S02]  /*2f50*/  BSSY.RECONVERGENT B0, `(.L_x_38) ;  /* 0x0000017000007945 */ /* 0x000fe40003800200 */
[----:B------:R-:W4:Y:S01]  /*2f60*/  LDS R10, [R13+0x8] ;  /* 0x000008000d0a7984 */ /* 0x000f220000000800 */
[----:B0-----:R-:W-:Y:S02]  /*2f70*/  FSETP.GEU.AND P0, PT, |R0|, 1.175494350822287508e-38, PT ;  /* 0x008000000000780b */ /* 0x001fe40003f0e200 */
[----:B----4-:R-:W-:-:S04]  /*2f80*/  IADD3 R8, PT, PT, R10, 0x1800000, RZ ;  /* 0x018000000a087810 */ /* 0x010fc80007ffe0ff */
[----:B------:R-:W-:-:S04]  /*2f90*/  LOP3.LUT R8, R8, 0x7f800000, RZ, 0xc0, !PT ;  /* 0x7f80000008087812 */ /* 0x000fc800078ec0ff */
[----:B------:R-:W-:-:S03]  /*2fa0*/  ISETP.GT.U32.AND P1, PT, R8, 0x1ffffff, PT ;  /* 0x01ffffff0800780c */ /* 0x000fc60003f24070 */
[----:B------:R-:W-:-:S04]  /*2fb0*/  @!P0 FMUL R0, R0, 16777216 ;  /* 0x4b80000000008820 */ /* 0x000fc80000400000 */
[----:B---3--:R-:W0:Y:S02]  /*2fc0*/  MUFU.LG2 R2, R0 ;  /* 0x0000000000027308 */ /* 0x008e240000000c00 */
[----:B0-----:R-:W-:-:S04]  /*2fd0*/  @!P0 FADD R2, R2, -24 ;  /* 0xc1c0000002028421 */ /* 0x001fc80000000000 */
[----:B--2---:R-:W-:-:S05]  /*2fe0*/  FMUL R2, R2, UR15 ;  /* 0x0000000f02027c20 */ /* 0x004fca0008400000 */
[----:B------:R-:W-:-:S13]  /*2ff0*/  FSETP.GEU.AND P0, PT, R2, -126, PT ;  /* 0xc2fc00000200780b */ /* 0x000fda0003f0e000 */
[----:B------:R-:W-:-:S04]  /*3000*/  @!P0 FMUL R2, R2, 0.5 ;  /* 0x3f00000002028820 */ /* 0x000fc80000400000 */
[----:B------:R-:W0:Y:S02]  /*3010*/  MUFU.EX2 R25, R2 ;  /* 0x0000000200197308 */ /* 0x000e240000000800 */
[----:B0-----:R-:W-:Y:S01]  /*3020*/  @!P0 FMUL R25, R25, R25 ;  /* 0x0000001919198220 */ /* 0x001fe20000400000 */
[----:B------:R-:W-:Y:S06]  /*3030*/  @P1 BRA `(.L_x_39) ;  /* 0x0000000000101947 */ /* 0x000fec0003800000 */
[----:B------:R-:W-:Y:S01]  /*3040*/  IMAD.MOV.U32 R0, RZ, RZ, R10 ;  /* 0x000000ffff007224 */ /* 0x000fe200078e000a */
[----:B------:R-:W-:-:S07]  /*3050*/  MOV R2, 0x3070 ;  /* 0x0000307000027802 */ /* 0x000fce0000000f00 */
[----:B-1----:R-:W-:Y:S05]  /*3060*/  CALL.REL.NOINC `($__internal_0_$__cuda_sm20_rcp_rn_f32_slowpath) ;  /* 0x0000004800c87944 */ /* 0x002fea0003c00000 */
[----:B------:R-:W-:Y:S05]  /*3070*/  BRA `(.L_x_40) ;  /* 0x0000000000107947 */ /* 0x000fea0003800000 */
.L_x_39:
[----:B------:R-:W0:Y:S02]  /*3080*/  MUFU.RCP R19, R10 ;  /* 0x0000000a00137308 */ /* 0x000e240000001000 */
[----:B0-----:R-:W-:-:S04]  /*3090*/  FFMA R0, R10, R19, -1 ;  /* 0xbf8000000a007423 */ /* 0x001fc80000000013 */
[----:B------:R-:W-:-:S04]  /*30a0*/  FADD.FTZ R0, -R0, -RZ ;  /* 0x800000ff00007221 */ /* 0x000fc80000010100 */
[----:B------:R-:W-:-:S07]  /*30b0*/  FFMA R19, R19, R0, R19 ;  /* 0x0000000013137223 */ /* 0x000fce0000000013 */
.L_x_40:
[----:B------:R-:W-:Y:S05]  /*30c0*/  BSYNC.RECONVERGENT B0 ;  /* 0x0000000000007941 */ /* 0x000fea0003800200 */
.L_x_38:
[----:B------:R-:W-:Y:S01]  /*30d0*/  FSETP.GEU.AND P0, PT, |R19|, 1.175494350822287508e-38, PT ;  /* 0x008000001300780b */ /* 0x000fe20003f0e200 */
[----:B------:R-:W0:-:S12]  /*30e0*/  LDCU UR15, c[0x3][0x4c] ;  /* 0x00c00980ff0f77ac */ /* 0x000e180008000800 */
        /* <DEDUP_REMOVED lines=9> */
[----:B------:R4:W-:Y:S02]  /*3180*/  STS [R23+0x8], R2 ;  /* 0x0000080217007388 */ /* 0x0009e40000000800 */
.L_x_31:
[----:B------:R-:W-:Y:S01]  /*3190*/  UISETP.GE.U32.AND UP4, UPT, UR6, 0xf, UPT ;  /* 0x0000000f0600788c */ /* 0x000fe2000bf86070 */
[----:B------:R-:W-:Y:S01]  /*31a0*/  HFMA2 R0, -RZ, RZ, 0, 0 ;  /* 0x00000000ff007431 */ /* 0x000fe200000001ff */
[----:B------:R-:W-:-:S07]  /*31b0*/  ULOP3.LUT UP5, URZ, UR14, 0xf, URZ, 0xc0, !UPT ;  /* 0x0000000f0eff7892 */ /* 0x000fce000f8ac0ff */
[----:B------:R-:W-:Y:S05]  /*31c0*/  BRA.U !UP4, `(.L_x_41) ;  /* 0x000000010cdc7547 */ /* 0x000fea000b800000 */
[----:B------:R-:W-:Y:S01]  /*31d0*/  ULOP3.LUT UR6, UR14, 0x7ffffff0, URZ, 0xc0, !UPT ;  /* 0x7ffffff00e067892 */ /* 0x000fe2000f8ec0ff */
[----:B0-234-:R-:W-:-:S05]  /*31e0*/  MOV R2, RZ ;  /* 0x000000ff00027202 */ /* 0x01dfca0000000f00 */
[----:B------:R-:W-:-:S07]  /*31f0*/  IMAD.U32 R0, RZ, RZ, UR6 ;  /* 0x00000006ff007e24 */ /* 0x000fce000f8e00ff */
.L_x_42:
[C---:B------:R-:W-:Y:S01]  /*3200*/  LEA R8, R2.reuse, R7, 0x2 ;  /* 0x0000000702087211 */ /* 0x040fe200078e10ff */
[----:B------:R-:W-:-:S04]  /*3210*/  VIADD R2, R2, 0x10 ;  /* 0x0000001002027836 */ /* 0x000fc80000000000 */
[----:B0-----:R-:W0:Y:S01]  /*3220*/  LDS R11, [R8] ;  /* 0x00000000080b7984 */ /* 0x001e220000000800 */
[----:B------:R-:W-:Y:S02]  /*3230*/  ISETP.NE.AND P0, PT, R2, R0, PT ;  /* 0x000000000200720c */ /* 0x000fe40003f05270 */
[----:B0-----:R-:W-:-:S05]  /*3240*/  LEA R11, R11, R6, 0x2 ;  /* 0x000000060b0b7211 */ /* 0x001fca00078e10ff */
[----:B------:R-:W-:Y:S04]  /*3250*/  STS [R11], RZ ;  /* 0x000000ff0b007388 */ /* 0x000fe80000000800 */
[----:B------:R-:W0:Y:S02]  /*3260*/  LDS R13, [R8+0x4] ;  /* 0x00000400080d7984 */ /* 0x000e240000000800 */
[----:B0-----:R-:W-:-:S05]  /*3270*/  IMAD R13, R13, 0x4, R6 ;  /* 0x000000040d0d7824 */ /* 0x001fca00078e0206 */
[----:B------:R-:W-:Y:S04]  /*3280*/  STS [R13], RZ ;  /* 0x000000ff0d007388 */ /* 0x000fe80000000800 */
[----:B------:R-:W0:Y:S02]  /*3290*/  LDS R19, [R8+0x8] ;  /* 0x0000080008137984 */ /* 0x000e240000000800 */
[----:B0-----:R-:W-:-:S05]  /*32a0*/  LEA R19, R19, R6, 0x2 ;  /* 0x0000000613137211 */ /* 0x001fca00078e10ff */
[----:B------:R-:W-:Y:S04]  /*32b0*/  STS [R19], RZ ;  /* 0x000000ff13007388 */ /* 0x000fe80000000800 */
[----:B------:R-:W0:Y:S02]  /*32c0*/  LDS R23, [R8+0xc] ;  /* 0x00000c0008177984 */ /* 0x000e240000000800 */
        /* <DEDUP_REMOVED lines=37> */
[----:B------:R0:W-:Y:S01]  /*3520*/  STS [R11], RZ ;  /* 0x000000ff0b007388 */ /* 0x0001e20000000800 */
[----:B------:R-:W-:Y:S05]  /*3530*/  @P0 BRA `(.L_x_42) ;  /* 0xfffffffc00300947 */ /* 0x000fea000383ffff */
.L_x_41:
[----:B------:R-:W-:Y:S05]  /*3540*/  BRA.U !UP5, `(.L_x_43) ;  /* 0x000000050d0c7547 */ /* 0x000fea000b800000 */
[----:B------:R-:W-:-:S04]  /*3550*/  LOP3.LUT R8, R21, 0xf, RZ, 0xc0, !PT ;  /* 0x0000000f15087812 */ /* 0x000fc800078ec0ff */
[C---:B0-234-:R-:W-:Y:S02]  /*3560*/  IADD3 R2, PT, PT, R8.reuse, -0x1, RZ ;  /* 0xffffffff08027810 */ /* 0x05dfe40007ffe0ff */
[----:B------:R-:W-:Y:S02]  /*3570*/  LOP3.LUT P1, RZ, R8, 0x7, RZ, 0xc0, !PT ;  /* 0x0000000708ff7812 */ /* 0x000fe4000782c0ff */
[----:B------:R-:W-:-:S13]  /*3580*/  ISETP.GE.U32.AND P0, PT, R2, 0x7, PT ;  /* 0x000000070200780c */ /* 0x000fda0003f06070 */
[----:B------:R-:W-:Y:S05]  /*3590*/  @!P0 BRA `(.L_x_44) ;  /* 0x0000000000688947 */ /* 0x000fea0003800000 */
[C---:B------:R-:W-:Y:S02]  /*35a0*/  LEA R2, R0.reuse, R7, 0x2 ;  /* 0x0000000700027211 */ /* 0x040fe400078e10ff */
[----:B------:R-:W-:-:S03]  /*35b0*/  IADD3 R0, PT, PT, R0, 0x8, RZ ;  /* 0x0000000800007810 */ /* 0x000fc60007ffe0ff */
[----:B------:R-:W0:Y:S02]  /*35c0*/  LDS R11, [R2] ;  /* 0x00000000020b7984 */ /* 0x000e240000000800 */
        /* <DEDUP_REMOVED lines=22> */
[----:B------:R0:W-:Y:S02]  /*3730*/  STS [R19], RZ ;  /* 0x000000ff13007388 */ /* 0x0001e40000000800 */
.L_x_44:
[----:B------:R-:W-:Y:S05]  /*3740*/  @!P1 BRA `(.L_x_43) ;  /* 0x00000000008c9947 */ /* 0x000fea0003800000 */
[----:B------:R-:W-:-:S04]  /*3750*/  LOP3.LUT R2, R20, 0xffff, RZ, 0xc0, !PT ;  /* 0x0000ffff14027812 */ /* 0x000fc800078ec0ff */
[C---:B------:R-:W-:Y:S02]  /*3760*/  LOP3.LUT R8, R2.reuse, 0x7, RZ, 0xc0, !PT ;  /* 0x0000000702087812 */ /* 0x040fe400078ec0ff */
[----:B------:R-:W-:-:S03]  /*3770*/  LOP3.LUT R2, R2, 0x3, RZ, 0xc0, !PT ;  /* 0x0000000302027812 */ /* 0x000fc600078ec0ff */
[----:B------:R-:W-:Y:S01]  /*3780*/  VIADD R8, R8, 0xffffffff ;  /* 0xffffffff08087836 */ /* 0x000fe20000000000 */
[----:B------:R-:W-:-:S04]  /*3790*/  ISETP.NE.AND P1, PT, R2, RZ, PT ;  /* 0x000000ff0200720c */ /* 0x000fc80003f25270 */
[----:B------:R-:W-:-:S13]  /*37a0*/  ISETP.GE.U32.AND P0, PT, R8, 0x3, PT ;  /* 0x000000030800780c */ /* 0x000fda0003f06070 */
[----:B------:R-:W-:Y:S05]  /*37b0*/  @!P0 BRA `(.L_x_45) ;  /* 0x0000000000388947 */ /* 0x000fea0003800000 */
[C---:B------:R-:W-:Y:S01]  /*37c0*/  LEA R8, R0.reuse, R7, 0x2 ;  /* 0x0000000700087211 */ /* 0x040fe200078e10ff */
[----:B------:R-:W-:-:S04]  /*37d0*/  VIADD R0, R0, 0x4 ;  /* 0x0000000400007836 */ /* 0x000fc80000000000 */
[----:B------:R-:W2:Y:S02]  /*37e0*/  LDS R11, [R8] ;  /* 0x00000000080b7984 */ /* 0x000ea40000000800 */
[----:B--2---:R-:W-:-:S05]  /*37f0*/  LEA R11, R11, R6, 0x2 ;  /* 0x000000060b0b7211 */ /* 0x004fca00078e10ff */
[----:B------:R-:W-:Y:S04]  /*3800*/  STS [R11], RZ ;  /* 0x000000ff0b007388 */ /* 0x000fe80000000800 */
[----:B------:R-:W2:Y:S02]  /*3810*/  LDS R13, [R8+0x4] ;  /* 0x00000400080d7984 */ /* 0x000ea40000000800 */
[----:B--2---:R-:W-:-:S05]  /*3820*/  IMAD R13, R13, 0x4, R6 ;  /* 0x000000040d0d7824 */ /* 0x004fca00078e0206 */
[----:B------:R-:W-:Y:S04]  /*3830*/  STS [R13], RZ ;  /* 0x000000ff0d007388 */ /* 0x000fe80000000800 */
[----:B0-----:R-:W0:Y:S02]  /*3840*/  LDS R19, [R8+0x8] ;  /* 0x0000080008137984 */ /* 0x001e240000000800 */
[----:B0-----:R-:W-:-:S05]  /*3850*/  LEA R19, R19, R6, 0x2 ;  /* 0x0000000613137211 */ /* 0x001fca00078e10ff */
[----:B------:R-:W-:Y:S04]  /*3860*/  STS [R19], RZ ;  /* 0x000000ff13007388 */ /* 0x000fe80000000800 */
[----:B------:R-:W0:Y:S02]  /*3870*/  LDS R23, [R8+0xc] ;  /* 0x00000c0008177984 */ /* 0x000e240000000800 */
[----:B0-----:R-:W-:-:S05]  /*3880*/  LEA R23, R23, R6, 0x2 ;  /* 0x0000000617177211 */ /* 0x001fca00078e10ff */
[----:B------:R2:W-:Y:S02]  /*3890*/  STS [R23], RZ ;  /* 0x000000ff17007388 */ /* 0x0005e40000000800 */
.L_x_45:
[----:B------:R-:W-:Y:S05]  /*38a0*/  @!P1 BRA `(.L_x_43) ;  /* 0x0000000000349947 */ /* 0x000fea0003800000 */
[----:B------:R-:W-:Y:S02]  /*38b0*/  LEA R0, R0, R7, 0x2 ;  /* 0x0000000700007211 */ /* 0x000fe400078e10ff */
[----:B------:R-:W-:-:S03]  /*38c0*/  ISETP.NE.AND P0, PT, R2, 0x1, PT ;  /* 0x000000010200780c */ /* 0x000fc60003f05270 */
[----:B------:R-:W3:Y:S02]  /*38d0*/  LDS R11, [R0] ;  /* 0x00000000000b7984 */ /* 0x000ee40000000800 */
[----:B---3--:R-:W-:-:S05]  /*38e0*/  LEA R11, R11, R6, 0x2 ;  /* 0x000000060b0b7211 */ /* 0x008fca00078e10ff */
[----:B------:R3:W-:Y:S03]  /*38f0*/  STS [R11], RZ ;  /* 0x000000ff0b007388 */ /* 0x0007e60000000800 */
[----:B------:R-:W-:Y:S05]  /*3900*/  @!P0 BRA `(.L_x_43) ;  /* 0x00000000001c8947 */ /* 0x000fea0003800000 */
[----:B---3--:R-:W3:Y:S01]  /*3910*/  LDS R11, [R0+0x4] ;  /* 0x00000400000b7984 */ /* 0x008ee20000000800 */
[----:B------:R-:W-:Y:S01]  /*3920*/  ISETP.NE.AND P0, PT, R2, 0x2, PT ;  /* 0x000000020200780c */ /* 0x000fe20003f05270 */
[----:B---3--:R-:W-:-:S05]  /*3930*/  IMAD R11, R11, 0x4, R6 ;  /* 0x000000040b0b7824 */ /* 0x008fca00078e0206 */
[----:B------:R-:W-:Y:S07]  /*3940*/  STS [R11], RZ ;  /* 0x000000ff0b007388 */ /* 0x000fee0000000800 */
[----:B------:R-:W3:Y:S02]  /*3950*/  @P0 LDS R13, [R0+0x8] ;  /* 0x00000800000d0984 */ /* 0x000ee40000000800 */
[----:B---3--:R-:W-:-:S05]  /*3960*/  @P0 LEA R13, R13, R6, 0x2 ;  /* 0x000000060d0d0211 */ /* 0x008fca00078e10ff */
[----:B------:R3:W-:Y:S02]  /*3970*/  @P0 STS [R13], RZ ;  /* 0x000000ff0d000388 */ /* 0x0007e40000000800 */
.L_x_43:
[----:B------:R-:W-:Y:S01]  /*3980*/  UISETP.GE.U32.AND UP4, UPT, UR20, 0x10, UPT ;  /* 0x000000101400788c */ /* 0x000fe2000bf86070 */
[----:B---3--:R-:W-:Y:S01]  /*3990*/  MOV R13, RZ ;  /* 0x000000ff000d7202 */ /* 0x008fe20000000f00 */
[----:B0-----:R-:W-:-:S07]  /*39a0*/  IMAD.MOV.U32 R11, RZ, RZ, RZ ;  /* 0x000000ffff0b7224 */ /* 0x001fce00078e00ff */
[----:B------:R-:W-:Y:S05]  /*39b0*/  BRA.U !UP4, `(.L_x_46) ;  /* 0x000000010c9c7547 */ /* 0x000fea000b800000 */
[----:B------:R-:W-:Y:S01]  /*39c0*/  HFMA2 R13, -RZ, RZ, 0, 0 ;  /* 0x00000000ff0d7431 */ /* 0x000fe200000001ff */
[----:B------:R-:W-:-:S07]  /*39d0*/  MOV R11, RZ ;  /* 0x000000ff000b7202 */ /* 0x000fce0000000f00 */
.L_x_47:
[C---:B--2-4-:R-:W-:Y:S01]  /*39e0*/  IMAD R2, R11.reuse, 0x4, R6 ;  /* 0x000000040b027824 */ /* 0x054fe200078e0206 */
[----:B------:R-:W-:-:S04]  /*39f0*/  IADD3 R11, PT, PT, R11, 0x10, RZ ;  /* 0x000000100b0b7810 */ /* 0x000fc80007ffe0ff */
[----:B------:R-:W0:Y:S01]  /*3a00*/  LDS R10, [R2] ;  /* 0x00000000020a7984 */ /* 0x000e220000000800 */
[----:B------:R-:W-:-:S03]  /*3a10*/  ISETP.NE.AND P0, PT, R11, UR24, PT ;  /* 0x000000180b007c0c */ /* 0x000fc6000bf05270 */
[----:B------:R-:W2:Y:S04]  /*3a20*/  LDS R25, [R2+0x4] ;  /* 0x0000040002197984 */ /* 0x000ea80000000800 */
[----:B------:R-:W3:Y:S04]  /*3a30*/  LDS R18, [R2+0x8] ;  /* 0x0000080002127984 */ /* 0x000ee80000000800 */
[----:B------:R-:W4:Y:S04]  /*3a40*/  LDS R24, [R2+0xc] ;  /* 0x00000c0002187984 */ /* 0x000f280000000800 */
[----:B------:R-:W5:Y:S04]  /*3a50*/  LDS R23, [R2+0x10] ;  /* 0x0000100002177984 */ /* 0x000f680000000800 */
[----:B------:R-:W1:Y:S04]  /*3a60*/  LDS R19, [R2+0x14] ;  /* 0x0000140002137984 */ /* 0x000e680000000800 */
[----:B------:R-:W1:Y:S04]  /*3a70*/  LDS R8, [R2+0x18] ;  /* 0x0000180002087984 */ /* 0x000e680000000800 */
[----:B------:R-:W1:Y:S01]  /*3a80*/  LDS R0, [R2+0x1c] ;  /* 0x00001c0002007984 */ /* 0x000e620000000800 */
[----:B0-----:R-:W-:-:S03]  /*3a90*/  FADD R10, R10, R13 ;  /* 0x0000000d0a0a7221 */ /* 0x001fc60000000000 */
[----:B------:R-:W0:Y:S01]  /*3aa0*/  LDS R13, [R2+0x20] ;  /* 0x00002000020d7984 */ /* 0x000e220000000800 */
[----:B--2---:R-:W-:-:S03]  /*3ab0*/  FADD R25, R10, R25 ;  /* 0x000000190a197221 */ /* 0x004fc60000000000 */
[----:B------:R-:W2:Y:S01]  /*3ac0*/  LDS R10, [R2+0x24] ;  /* 0x00002400020a7984 */ /* 0x000ea20000000800 */
[----:B---3--:R-:W-:-:S03]  /*3ad0*/  FADD R25, R25, R18 ;  /* 0x0000001219197221 */ /* 0x008fc60000000000 */
[----:B------:R-:W3:Y:S01]  /*3ae0*/  LDS R18, [R2+0x28] ;  /* 0x0000280002127984 */ /* 0x000ee20000000800 */
[----:B----4-:R-:W-:-:S03]  /*3af0*/  FADD R26, R25, R24 ;  /* 0x00000018191a7221 */ /* 0x010fc60000000000 */
[----:B------:R-:W4:Y:S01]  /*3b00*/  LDS R24, [R2+0x2c] ;  /* 0x00002c0002187984 */ /* 0x000f220000000800 */
[----:B-----5:R-:W-:-:S03]  /*3b10*/  FADD R26, R26, R23 ;  /* 0x000000171a1a7221 */ /* 0x020fc60000000000 */
[----:B------:R-:W5:Y:S01]  /*3b20*/  LDS R23, [R2+0x30] ;  /* 0x0000300002177984 */ /* 0x000f620000000800 */
[----:B-1----:R-:W-:-:S03]  /*3b30*/  FADD R25, R26, R19 ;  /* 0x000000131a197221 */ /* 0x002fc60000000000 */
[----:B------:R-:W1:Y:S01]  /*3b40*/  LDS R19, [R2+0x34] ;  /* 0x0000340002137984 */ /* 0x000e620000000800 */
[----:B------:R-:W-:-:S03]  /*3b50*/  FADD R27, R25, R8 ;  /* 0x00000008191b7221 */ /* 0x000fc60000000000 */
[----:B------:R-:W1:Y:S01]  /*3b60*/  LDS R8, [R2+0x38] ;  /* 0x0000380002087984 */ /* 0x000e620000000800 */
[----:B------:R-:W-:-:S03]  /*3b70*/  FADD R0, R27, R0 ;  /* 0x000000001b007221 */ /* 0x000fc60000000000 */
[----:B------:R-:W1:Y:S01]  /*3b80*/  LDS R25, [R2+0x3c] ;  /* 0x00003c0002197984 */ /* 0x000e620000000800 */
[----:B0-----:R-:W-:-:S04]  /*3b90*/  FADD R13, R0, R13 ;  /* 0x0000000d000d7221 */ /* 0x001fc80000000000 */
[----:B--2---:R-:W-:-:S04]  /*3ba0*/  FADD R13, R13, R10 ;  /* 0x0000000a0d0d7221 */ /* 0x004fc80000000000 */
[----:B---3--:R-:W-:-:S04]  /*3bb0*/  FADD R13, R13, R18 ;  /* 0x000000120d0d7221 */ /* 0x008fc80000000000 */
[----:B----4-:R-:W-:-:S04]  /*3bc0*/  FADD R24, R13, R24 ;  /* 0x000000180d187221 */ /* 0x010fc80000000000 */
[----:B-----5:R-:W-:-:S04]  /*3bd0*/  FADD R24, R24, R23 ;  /* 0x0000001718187221 */ /* 0x020fc80000000000 */
[----:B-1----:R-:W-:-:S04]  /*3be0*/  FADD R19, R24, R19 ;  /* 0x0000001318137221 */ /* 0x002fc80000000000 */
[----:B------:R-:W-:-:S04]  /*3bf0*/  FADD R8, R19, R8 ;  /* 0x0000000813087221 */ /* 0x000fc80000000000 */
[----:B------:R-:W-:Y:S01]  /*3c00*/  FADD R13, R8, R25 ;  /* 0x00000019080d7221 */ /* 0x000fe20000000000 */
[----:B------:R-:W-:Y:S06]  /*3c10*/  @P0 BRA `(.L_x_47) ;  /* 0xfffffffc00700947 */ /* 0x000fec000383ffff */
[----:B------:R-:W-:-:S07]  /*3c20*/  MOV R11, UR24 ;  /* 0x00000018000b7c02 */ /* 0x000fce0008000f00 */
.L_x_46:
[----:B------:R-:W-:-:S09]  /*3c30*/  UISETP.NE.AND UP4, UPT, UR27, URZ, UPT ;  /* 0x000000ff1b00728c */ /* 0x000fd2000bf85270 */
[----:B------:R-:W-:Y:S05]  /*3c40*/  BRA.U !UP4, `(.L_x_48) ;  /* 0x000000010cb87547 */ /* 0x000fea000b800000 */
[----:B------:R-:W-:Y:S02]  /*3c50*/  UISETP.GE.U32.AND UP4, UPT, UR31, 0x7, UPT ;  /* 0x000000071f00788c */ /* 0x000fe4000bf86070 */
[----:B------:R-:W-:-:S07]  /*3c60*/  UISETP.NE.AND UP5, UPT, UR26, URZ, UPT ;  /* 0x000000ff1a00728c */ /* 0x000fce000bfa5270 */
[----:B------:R-:W-:Y:S05]  /*3c70*/  BRA.U !UP4, `(.L_x_49) ;  /* 0x000000010c487547 */ /* 0x000fea000b800000 */
[C---:B------:R-:W-:Y:S01]  /*3c80*/  IMAD R18, R11.reuse, 0x4, R6 ;  /* 0x000000040b127824 */ /* 0x040fe200078e0206 */
[----:B------:R-:W-:-:S04]  /*3c90*/  IADD3 R11, PT, PT, R11, 0x8, RZ ;  /* 0x000000080b0b7810 */ /* 0x000fc80007ffe0ff */
[----:B------:R-:W0:Y:S04]  /*3ca0*/  LDS R24, [R18] ;  /* 0x0000000012187984 */ /* 0x000e280000000800 */
[----:B------:R-:W3:Y:S04]  /*3cb0*/  LDS R19, [R18+0x4] ;  /* 0x0000040012137984 */ /* 0x000ee80000000800 */
[----:B------:R-:W5:Y:S04]  /*3cc0*/  LDS R26, [R18+0x8] ;  /* 0x00000800121a7984 */ /* 0x000f680000000800 */
[----:B-1----:R-:W1:Y:S04]  /*3cd0*/  LDS R28, [R18+0xc] ;  /* 0x00000c00121c7984 */ /* 0x002e680000000800 */
[----:B------:R-:W1:Y:S04]  /*3ce0*/  LDS R8, [R18+0x10] ;  /* 0x0000100012087984 */ /* 0x000e680000000800 */
[----:B--2-4-:R-:W2:Y:S04]  /*3cf0*/  LDS R2, [R18+0x14] ;  /* 0x0000140012027984 */ /* 0x014ea80000000800 */
[----:B------:R-:W4:Y:S04]  /*3d00*/  LDS R0, [R18+0x18] ;  /* 0x0000180012007984 */ /* 0x000f280000000800 */
[----:B------:R-:W4:Y:S01]  /*3d10*/  LDS R10, [R18+0x1c] ;  /* 0x00001c00120a7984 */ /* 0x000f220000000800 */
[----:B0-----:R-:W-:-:S04]  /*3d20*/  FADD R24, R13, R24 ;  /* 0x000000180d187221 */ /* 0x001fc80000000000 */
[----:B---3--:R-:W-:-:S04]  /*3d30*/  FADD R19, R24, R19 ;  /* 0x0000001318137221 */ /* 0x008fc80000000000 */
[----:B-----5:R-:W-:-:S04]  /*3d40*/  FADD R19, R19, R26 ;  /* 0x0000001a13137221 */ /* 0x020fc80000000000 */
[----:B-1----:R-:W-:-:S04]  /*3d50*/  FADD R19, R19, R28 ;  /* 0x0000001c13137221 */ /* 0x002fc80000000000 */
[----:B------:R-:W-:-:S04]  /*3d60*/  FADD R19, R19, R8 ;  /* 0x0000000813137221 */ /* 0x000fc80000000000 */
[----:B--2---:R-:W-:-:S04]  /*3d70*/  FADD R19, R19, R2 ;  /* 0x0000000213137221 */ /* 0x004fc80000000000 */
[----:B----4-:R-:W-:-:S04]  /*3d80*/  FADD R19, R19, R0 ;  /* 0x0000000013137221 */ /* 0x010fc80000000000 */
[----:B------:R-:W-:-:S07]  /*3d90*/  FADD R13, R19, R10 ;  /* 0x0000000a130d7221 */ /* 0x000fce0000000000 */
.L_x_49:
[----:B------:R-:W-:Y:S05]  /*3da0*/  BRA.U !UP5, `(.L_x_48) ;  /* 0x000000010d607547 */ /* 0x000fea000b800000 */
[----:B------:R-:W-:-:S09]  /*3db0*/  UISETP.GE.U32.AND UP4, UPT, UR30, 0x3, UPT ;  /* 0x000000031e00788c */ /* 0x000fd2000bf86070 */
[----:B------:R-:W-:Y:S05]  /*3dc0*/  BRA.U !UP4, `(.L_x_50) ;  /* 0x000000010c287547 */ /* 0x000fea000b800000 */
[C---:B------:R-:W-:Y:S01]  /*3dd0*/  LEA R0, R11.reuse, R6, 0x2 ;  /* 0x000000060b007211 */ /* 0x040fe200078e10ff */
[----:B------:R-:W-:-:S04]  /*3de0*/  VIADD R11, R11, 0x4 ;  /* 0x000000040b0b7836 */ /* 0x000fc80000000000 */
[----:B--2-4-:R-:W0:Y:S04]  /*3df0*/  LDS R2, [R0] ;  /* 0x0000000000027984 */ /* 0x014e280000000800 */
[----:B------:R-:W2:Y:S04]  /*3e00*/  LDS R19, [R0+0x4] ;  /* 0x0000040000137984 */ /* 0x000ea80000000800 */
[----:B------:R-:W3:Y:S04]  /*3e10*/  LDS R23, [R0+0x8] ;  /* 0x0000080000177984 */ /* 0x000ee80000000800 */
[----:B------:R-:W4:Y:S01]  /*3e20*/  LDS R25, [R0+0xc] ;  /* 0x00000c0000197984 */ /* 0x000f220000000800 */
[----:B0-----:R-:W-:-:S04]  /*3e30*/  FADD R2, R13, R2 ;  /* 0x000000020d027221 */ /* 0x001fc80000000000 */
[----:B--2---:R-:W-:-:S04]  /*3e40*/  FADD R2, R2, R19 ;  /* 0x0000001302027221 */ /* 0x004fc80000000000 */
[----:B---3--:R-:W-:-:S04]  /*3e50*/  FADD R2, R2, R23 ;  /* 0x0000001702027221 */ /* 0x008fc80000000000 */
[----:B----4-:R-:W-:-:S07]  /*3e60*/  FADD R13, R2, R25 ;  /* 0x00000019020d7221 */ /* 0x010fce0000000000 */
.L_x_50:
[----:B------:R-:W-:Y:S05]  /*3e70*/  BRA.U !UP3, `(.L_x_48) ;  /* 0x000000010b2c7547 */ /* 0x000fea000b800000 */
[----:B------:R-:W-:Y:S01]  /*3e80*/  LEA R11, R11, R6, 0x2 ;  /* 0x000000060b0b7211 */ /* 0x000fe200078e10ff */
[----:B------:R-:W-:-:S04]  /*3e90*/  UISETP.NE.AND UP4, UPT, UR21, 0x1, UPT ;  /* 0x000000011500788c */ /* 0x000fc8000bf85270 */
[----:B------:R-:W0:Y:S02]  /*3ea0*/  LDS R0, [R11] ;  /* 0x000000000b007984 */ /* 0x000e240000000800 */
[----:B0-----:R-:W-:-:S03]  /*3eb0*/  FADD R13, R13, R0 ;  /* 0x000000000d0d7221 */ /* 0x001fc60000000000 */
[----:B------:R-:W-:Y:S05]  /*3ec0*/  BRA.U !UP4, `(.L_x_48) ;  /* 0x000000010c187547 */ /* 0x000fea000b800000 */
[----:B------:R-:W-:Y:S01]  /*3ed0*/  UISETP.NE.AND UP4, UPT, UR21, 0x2, UPT ;  /* 0x000000021500788c */ /* 0x000fe2000bf85270 */
[----:B------:R-:W0:Y:S05]  /*3ee0*/  LDS R0, [R11+0x4] ;  /* 0x000004000b007984 */ /* 0x000e2a0000000800 */
[----:B------:R-:W-:-:S13]  /*3ef0*/  PLOP3.LUT P0, PT, PT, PT, UP4, 0x80, 0x8 ;  /* 0x000000000008781c */ /* 0x000fda0003f0f048 */
[----:B--2-4-:R-:W2:Y:S01]  /*3f00*/  @P0 LDS R2, [R11+0x8] ;  /* 0x000008000b020984 */ /* 0x014ea20000000800 */
[----:B0-----:R-:W-:-:S04]  /*3f10*/  FADD R13, R13, R0 ;  /* 0x000000000d0d7221 */ /* 0x001fc80000000000 */
[----:B--2---:R-:W-:-:S07]  /*3f20*/  @P0 FADD R13, R13, R2 ;  /* 0x000000020d0d0221 */ /* 0x004fce0000000000 */
.L_x_48:
[----:B------:R-:W-:Y:S01]  /*3f30*/  HFMA2 R11, -RZ, RZ, 0, 0 ;  /* 0x00000000ff0b7431 */ /* 0x000fe200000001ff */
[----:B------:R-:W-:Y:S06]  /*3f40*/  BRA.U !UP1, `(.L_x_51) ;  /* 0x0000000509207547 */ /* 0x000fec000b800000 */
[----:B------:R-:W-:-:S05]  /*3f50*/  UMOV UR6, URZ ;  /* 0x000000ff00067c82 */ /* 0x000fca0008000000 */
.L_x_60:
[----:B------:R-:W-:Y:S01]  /*3f60*/  IMAD.U32 R11, RZ, RZ, UR6 ;  /* 0x00000006ff0b7e24 */ /* 0x000fe2000f8e00ff */
[----:B0-----:R-:W0:Y:S01]  /*3f70*/  MUFU.RCP R8, R13 ;  /* 0x0000000d00087308 */ /* 0x001e220000001000 */
[----:B------:R-:W-:Y:S01]  /*3f80*/  UIADD3 UR6, UPT, UPT, UR6, 0x4, URZ ;  /* 0x0000000406067890 */ /* 0x000fe2000fffe0ff */
[----:B------:R-:W-:Y:S02]  /*3f90*/  BSSY.RECONVERGENT B0, `(.L_x_52) ;  /* 0x000000f000007945 */ /* 0x000fe40003800200 */
[----:B--2-4-:R-:W-:Y:S01]  /*3fa0*/  LEA R2, R11, R6, 0x2 ;  /* 0x000000060b027211 */ /* 0x014fe200078e10ff */
[----:B------:R-:W-:-:S04]  /*3fb0*/  UISETP.NE.AND UP1, UPT, UR6, UR7, UPT ;  /* 0x000000070600728c */ /* 0x000fc8000bf25270 */
[----:B------:R-:W2:Y:S01]  /*3fc0*/  LDS R0, [R2] ;  /* 0x0000000002007984 */ /* 0x000ea20000000800 */
[----:B0-----:R-:W-:-:S04]  /*3fd0*/  FFMA R11, R8, -R13, 1 ;  /* 0x3f800000080b7423 */ /* 0x001fc8000000080d */
[----:B------:R-:W-:Y:S01]  /*3fe0*/  FFMA R11, R8, R11, R8 ;  /* 0x0000000b080b7223 */ /* 0x000fe20000000008 */
[----:B--2---:R-:W0:Y:S03]  /*3ff0*/  FCHK P0, R0, R13 ;  /* 0x0000000d00007302 */ /* 0x004e260000000000 */
[----:B------:R-:W-:-:S04]  /*4000*/  FFMA R8, R0, R11, RZ ;  /* 0x0000000b00087223 */ /* 0x000fc800000000ff */
[----:B------:R-:W-:-:S04]  /*4010*/  FFMA R10, R8, -R13, R0 ;  /* 0x8000000d080a7223 */ /* 0x000fc80000000000 */
[----:B------:R-:W-:Y:S01]  /*4020*/  FFMA R11, R11, R10, R8 ;  /* 0x0000000a0b0b7223 */ /* 0x000fe20000000008 */
[----:B0-----:R-:W-:Y:S06]  /*4030*/  @!P0 BRA `(.L_x_53) ;  /* 0x0000000000108947 */ /* 0x001fec0003800000 */
[----:B------:R-:W-:Y:S02]  /*4040*/  MOV R11, R13 ;  /* 0x0000000d000b7202 */ /* 0x000fe40000000f00 */
[----:B------:R-:W-:-:S07]  /*4050*/  MOV R10, 0x4070 ;  /* 0x00004070000a7802 */ /* 0x000fce0000000f00 */
[----:B-1----:R-:W-:Y:S05]  /*4060*/  CALL.REL.NOINC `($__internal_1_$__cuda_sm3x_div_rn_noftz_f32_slowpath) ;  /* 0x0000003c009c7944 */ /* 0x002fea0003c00000 */
[----:B------:R-:W-:-:S07]  /*4070*/  IMAD.MOV.U32 R11, RZ, RZ, R19 ;  /* 0x000000ffff0b7224 */ /* 0x000fce00078e0013 */
.L_x_53:
[----:B------:R-:W-:Y:S05]  /*4080*/  BSYNC.RECONVERGENT B0 ;  /* 0x0000000000007941 */ /* 0x000fea0003800200 */
.L_x_52:
[----:B------:R-:W0:Y:S01]  /*4090*/  LDS R23, [R2+0x4] ;  /* 0x0000040002177984 */ /* 0x000e220000000800 */
[----:B------:R-:W2:Y:S01]  /*40a0*/  MUFU.RCP R0, R13 ;  /* 0x0000000d00007308 */ /* 0x000ea20000001000 */
[----:B------:R-:W-:Y:S02]  /*40b0*/  BSSY.RECONVERGENT B0, `(.L_x_54) ;  /* 0x000000d000007945 */ /* 0x000fe40003800200 */
[----:B------:R3:W-:Y:S01]  /*40c0*/  STS [R2], R11 ;  /* 0x0000000b02007388 */ /* 0x0007e20000000800 */
[----:B--2---:R-:W-:-:S04]  /*40d0*/  FFMA R19, R0, -R13, 1 ;  /* 0x3f80000000137423 */ /* 0x004fc8000000080d */
[----:B------:R-:W-:Y:S01]  /*40e0*/  FFMA R0, R0, R19, R0 ;  /* 0x0000001300007223 */ /* 0x000fe20000000000 */
[----:B0-----:R-:W0:Y:S03]  /*40f0*/  FCHK P0, R23, R13 ;  /* 0x0000000d17007302 */ /* 0x001e260000000000 */
[----:B------:R-:W-:-:S04]  /*4100*/  FFMA R8, R0, R23, RZ ;  /* 0x0000001700087223 */ /* 0x000fc800000000ff */
[----:B------:R-:W-:-:S04]  /*4110*/  FFMA R19, R8, -R13, R23 ;  /* 0x8000000d08137223 */ /* 0x000fc80000000017 */
[----:B------:R-:W-:Y:S01]  /*4120*/  FFMA R19, R0, R19, R8 ;  /* 0x0000001300137223 */ /* 0x000fe20000000008 */
[----:B0--3--:R-:W-:Y:S06]  /*4130*/  @!P0 BRA `(.L_x_55) ;  /* 0x0000000000108947 */ /* 0x009fec0003800000 */
[----:B------:R-:W-:Y:S02]  /*4140*/  MOV R0, R23 ;  /* 0x0000001700007202 */ /* 0x000fe40000000f00 */
[----:B------:R-:W-:Y:S02]  /*4150*/  MOV R11, R13 ;  /* 0x0000000d000b7202 */ /* 0x000fe40000000f00 */
[----:B------:R-:W-:-:S07]  /*4160*/  MOV R10, 0x4180 ;  /* 0x00004180000a7802 */ /* 0x000fce0000000f00 */
[----:B-1----:R-:W-:Y:S05]  /*4170*/  CALL.REL.NOINC `($__internal_1_$__cuda_sm3x_div_rn_noftz_f32_slowpath) ;  /* 0x0000003c00587944 */ /* 0x002fea0003c00000 */
.L_x_55:
[----:B------:R-:W-:Y:S05]  /*4180*/  BSYNC.RECONVERGENT B0 ;  /* 0x0000000000007941 */ /* 0x000fea0003800200 */
.L_x_54:
[----:B------:R-:W0:Y:S01]  /*4190*/  LDS R23, [R2+0x8] ;  /* 0x0000080002177984 */ /* 0x000e220000000800 */
[----:B------:R-:W2:Y:S01]  /*41a0*/  MUFU.RCP R0, R13 ;  /* 0x0000000d00007308 */ /* 0x000ea20000001000 */
[----:B------:R-:W-:Y:S02]  /*41b0*/  BSSY.RECONVERGENT B0, `(.L_x_56) ;  /* 0x000000e000007945 */ /* 0x000fe40003800200 */
[----:B------:R3:W-:Y:S01]  /*41c0*/  STS [R2+0x4], R19 ;  /* 0x0000041302007388 */ /* 0x0007e20000000800 */
[----:B--2---:R-:W-:-:S04]  /*41d0*/  FFMA R11, R0, -R13, 1 ;  /* 0x3f800000000b7423 */ /* 0x004fc8000000080d */
[----:B------:R-:W-:Y:S01]  /*41e0*/  FFMA R0, R0, R11, R0 ;  /* 0x0000000b00007223 */ /* 0x000fe20000000000 */
[----:B0-----:R-:W0:Y:S03]  /*41f0*/  FCHK P0, R23, R13 ;  /* 0x0000000d17007302 */ /* 0x001e260000000000 */
[----:B------:R-:W-:-:S04]  /*4200*/  FFMA R8, R0, R23, RZ ;  /* 0x0000001700087223 */ /* 0x000fc800000000ff */
[----:B------:R-:W-:-:S04]  /*4210*/  FFMA R11, R8, -R13, R23 ;  /* 0x8000000d080b7223 */ /* 0x000fc80000000017 */
[----:B------:R-:W-:Y:S01]  /*4220*/  FFMA R11, R0, R11, R8 ;  /* 0x0000000b000b7223 */ /* 0x000fe20000000008 */
[----:B0--3--:R-:W-:Y:S06]  /*4230*/  @!P0 BRA `(.L_x_57) ;  /* 0x0000000000148947 */ /* 0x009fec0003800000 */
[----:B------:R-:W-:Y:S01]  /*4240*/  IMAD.MOV.U32 R0, RZ, RZ, R23 ;  /* 0x000000ffff007224 */ /* 0x000fe200078e0017 */
[----:B------:R-:W-:Y:S02]  /*4250*/  MOV R11, R13 ;  /* 0x0000000d000b7202 */ /* 0x000fe40000000f00 */
[----:B------:R-:W-:-:S07]  /*4260*/  MOV R10, 0x4280 ;  /* 0x00004280000a7802 */ /* 0x000fce0000000f00 */
[----:B-1----:R-:W-:Y:S05]  /*4270*/  CALL.REL.NOINC `($__internal_1_$__cuda_sm3x_div_rn_noftz_f32_slowpath) ;  /* 0x0000003c00187944 */ /* 0x002fea0003c00000 */
[----:B------:R-:W-:-:S07]  /*4280*/  MOV R11, R19 ;  /* 0x00000013000b7202 */ /* 0x000fce0000000f00 */
.L_x_57:
[----:B------:R-:W-:Y:S05]  /*4290*/  BSYNC.RECONVERGENT B0 ;  /* 0x0000000000007941 */ /* 0x000fea0003800200 */
.L_x_56:
        /* <DEDUP_REMOVED lines=15> */
.L_x_59:
[----:B------:R-:W-:Y:S05]  /*4390*/  BSYNC.RECONVERGENT B0 ;  /* 0x0000000000007941 */ /* 0x000fea0003800200 */
.L_x_58:
[----:B------:R0:W-:Y:S01]  /*43a0*/  STS [R2+0xc], R19 ;  /* 0x00000c1302007388 */ /* 0x0001e20000000800 */
[----:B------:R-:W-:Y:S05]  /*43b0*/  BRA.U UP1, `(.L_x_60) ;  /* 0xfffffff901e87547 */ /* 0x000fea000b83ffff */
[----:B------:R-:W-:-:S07]  /*43c0*/  MOV R11, UR7 ;  /* 0x00000007000b7c02 */ /* 0x000fce0008000f00 */
.L_x_51:
[----:B------:R-:W-:Y:S05]  /*43d0*/  BRA.U !UP3, `(.L_x_61) ;  /* 0x000000010be07547 */ /* 0x000fea000b800000 */
[----:B0-2-4-:R-:W-:Y:S01]  /*43e0*/  IMAD R2, R11, 0x4, R6 ;  /* 0x000000040b027824 */ /* 0x015fe200078e0206 */
[----:B------:R-:W0:Y:S01]  /*43f0*/  MUFU.RCP R0, R13 ;  /* 0x0000000d00007308 */ /* 0x000e220000001000 */
[----:B------:R-:W-:Y:S01]  /*4400*/  UISETP.NE.AND UP1, UPT, UR21, 0x1, UPT ;  /* 0x000000011500788c */ /* 0x000fe2000bf25270 */
[----:B------:R-:W-:Y:S02]  /*4410*/  BSSY.RECONVERGENT B0, `(.L_x_62) ;  /* 0x000000e000007945 */ /* 0x000fe40003800200 */
        /* <DEDUP_REMOVED lines=9> */
[----:B------:R-:W-:Y:S02]  /*44b0*/  MOV R11, R13 ;  /* 0x0000000d000b7202 */ /* 0x000fe40000000f00 */
[----:B------:R-:W-:-:S07]  /*44c0*/  MOV R10, 0x44e0 ;  /* 0x000044e0000a7802 */ /* 0x000fce0000000f00 */
[----:B-1----:R-:W-:Y:S05]  /*44d0*/  CALL.REL.NOINC `($__internal_1_$__cuda_sm3x_div_rn_noftz_f32_slowpath) ;  /* 0x0000003800807944 */ /* 0x002fea0003c00000 */
[----:B------:R-:W-:-:S07]  /*44e0*/  IMAD.MOV.U32 R11, RZ, RZ, R19 ;  /* 0x000000ffff0b7224 */ /* 0x000fce00078e0013 */
.L_x_63:
[----:B------:R-:W-:Y:S05]  /*44f0*/  BSYNC.RECONVERGENT B0 ;  /* 0x0000000000007941 */ /* 0x000fea0003800200 */
.L_x_62:
[----:B------:R3:W-:Y:S01]  /*4500*/  STS [R2], R11 ;  /* 0x0000000b02007388 */ /* 0x0007e20000000800 */
[----:B------:R-:W-:Y:S05]  /*4510*/  BRA.U !UP1, `(.L_x_61) ;  /* 0x0000000109907547 */ /* 0x000fea000b800000 */
[----:B------:R-:W0:Y:S01]  /*4520*/  LDS R19, [R2+0x4] ;  /* 0x0000040002137984 */ /* 0x000e220000000800 */
[----:B------:R-:W3:Y:S01]  /*4530*/  MUFU.RCP R0, R13 ;  /* 0x0000000d00007308 */ /* 0x000ee20000001000 */
[----:B------:R-:W-:Y:S01]  /*4540*/  UISETP.NE.AND UP1, UPT, UR21, 0x2, UPT ;  /* 0x000000021500788c */ /* 0x000fe2000bf25270 */
[----:B------:R-:W-:Y:S01]  /*4550*/  BSSY.RECONVERGENT B0, `(.L_x_64) ;  /* 0x000000d000007945 */ /* 0x000fe20003800200 */
[----:B---3--:R-:W-:-:S04]  /*4560*/  FFMA R11, R0, -R13, 1 ;  /* 0x3f800000000b7423 */ /* 0x008fc8000000080d */
[----:B------:R-:W-:Y:S01]  /*4570*/  FFMA R0, R0, R11, R0 ;  /* 0x0000000b00007223 */ /* 0x000fe20000000000 */
[----:B0-----:R-:W0:Y:S03]  /*4580*/  FCHK P0, R19, R13 ;  /* 0x0000000d13007302 */ /* 0x001e260000000000 */
        /* <DEDUP_REMOVED lines=9> */
.L_x_65:
[----:B------:R-:W-:Y:S05]  /*4620*/  BSYNC.RECONVERGENT B0 ;  /* 0x0000000000007941 */ /* 0x000fea0003800200 */
.L_x_64:
[----:B------:R0:W-:Y:S01]  /*4630*/  STS [R2+0x4], R11 ;  /* 0x0000040b02007388 */ /* 0x0001e20000000800 */
[----:B------:R-:W-:Y:S05]  /*4640*/  BRA.U !UP1, `(.L_x_61) ;  /* 0x0000000109447547 */ /* 0x000fea000b800000 */
[----:B------:R-:W2:Y:S01]  /*4650*/  LDS R19, [R2+0x8] ;  /* 0x0000080002137984 */ /* 0x000ea20000000800 */
[----:B------:R-:W0:Y:S01]  /*4660*/  MUFU.RCP R0, R13 ;  /* 0x0000000d00007308 */ /* 0x000e220000001000 */
[----:B------:R-:W-:Y:S01]  /*4670*/  BSSY.RECONVERGENT B0, `(.L_x_66) ;  /* 0x000000d000007945 */ /* 0x000fe20003800200 */
[----:B0-----:R-:W-:-:S04]  /*4680*/  FFMA R11, R0, -R13, 1 ;  /* 0x3f800000000b7423 */ /* 0x001fc8000000080d */
[----:B------:R-:W-:Y:S02]  /*4690*/  FFMA R0, R0, R11, R0 ;  /* 0x0000000b00007223 */ /* 0x000fe40000000000 */
[----:B--2---:R-:W0:Y:S02]  /*46a0*/  FCHK P0, R19, R13 ;  /* 0x0000000d13007302 */ /* 0x004e240000000000 */
        /* <DEDUP_REMOVED lines=9> */
.L_x_67:
[----:B------:R-:W-:Y:S05]  /*4740*/  BSYNC.RECONVERGENT B0 ;  /* 0x0000000000007941 */ /* 0x000fea0003800200 */
.L_x_66:
[----:B------:R0:W-:Y:S02]  /*4750*/  STS [R2+0x8], R11 ;  /* 0x0000080b02007388 */ /* 0x0001e40000000800 */
.L_x_61:
[----:B------:R-:W-:Y:S01]  /*4760*/  UISETP.GE.U32.AND UP1, UPT, UR25, 0x3, UPT ;  /* 0x000000031900788c */ /* 0x000fe2000bf26070 */
[----:B0--3--:R-:W-:-:S08]  /*4770*/  HFMA2 R11, -RZ, RZ, 0, 5.9604644775390625e-08 ;  /* 0x00000001ff0b7431 */ /* 0x009fd000000001ff */
[----:B------:R-:W-:Y:S05]  /*4780*/  BRA.U !UP1, `(.L_x_68) ;  /* 0x00000001092c7547 */ /* 0x000fea000b800000 */
[----:B------:R0:W3:Y:S01]  /*4790*/  LDS R0, [R6] ;  /* 0x0000000006007984 */ /* 0x0000e20000000800 */
[----:B------:R-:W-:-:S07]  /*47a0*/  MOV R11, 0x1 ;  /* 0x00000001000b7802 */ /* 0x000fce0000000f00 */
.L_x_69:
[C---:B--2---:R-:W-:Y:S01]  /*47b0*/  IMAD R13, R11.reuse, 0x4, R6 ;  /* 0x000000040b0d7824 */ /* 0x044fe200078e0206 */
[C---:B--2-4-:R-:W-:Y:S02]  /*47c0*/  IADD3 R2, PT, PT, R11.reuse, 0x3, RZ ;  /* 0x000000030b027810 */ /* 0x054fe40007ffe0ff */
[----:B------:R-:W-:Y:S02]  /*47d0*/  IADD3 R11, PT, PT, R11, 0x4, RZ ;  /* 0x000000040b0b7810 */ /* 0x000fe40007ffe0ff */
[----:B---3--:R2:W-:Y:S01]  /*47e0*/  STS [R13], R0 ;  /* 0x000000000d007388 */ /* 0x0085e20000000800 */
[----:B------:R-:W-:-:S03]  /*47f0*/  ISETP.NE.AND P0, PT, R2, UR29, PT ;  /* 0x0000001d02007c0c */ /* 0x000fc6000bf05270 */
[----:B------:R2:W-:Y:S04]  /*4800*/  STS [R13+0x4], R0 ;  /* 0x000004000d007388 */ /* 0x0005e80000000800 */
[----:B------:R2:W-:Y:S04]  /*4810*/  STS [R13+0x8], R0 ;  /* 0x000008000d007388 */ /* 0x0005e80000000800 */
[----:B------:R2:W-:Y:S02]  /*4820*/  STS [R13+0xc], R0 ;  /* 0x00000c000d007388 */ /* 0x0005e40000000800 */
[----:B------:R-:W-:Y:S05]  /*4830*/  @P0 BRA `(.L_x_69) ;  /* 0xfffffffc00dc0947 */ /* 0x000fea000383ffff */
.L_x_68:
[----:B--2---:R-:W-:Y:S01]  /*4840*/  SHF.R.U32.HI R13, RZ, 0x2, R14 ;  /* 0x00000002ff0d7819 */ /* 0x004fe2000001160e */
[----:B----4-:R-:W-:Y:S01]  /*4850*/  IMAD.SHL.U32 R2, R17, 0x10, RZ ;  /* 0x0000001011027824 */ /* 0x010fe200078e00ff */
[----:B------:R-:W-:Y:S02]  /*4860*/  ISETP.NE.AND P0, PT, RZ, UR10, PT ;  /* 0x0000000aff007c0c */ /* 0x000fe4000bf05270 */
[----:B------:R-:W-:Y:S02]  /*4870*/  LOP3.LUT R13, R13, R14, RZ, 0x3c, !PT ;  /* 0x0000000e0d0d7212 */ /* 0x000fe400078e3cff */
[----:B------:R-:W-:Y:S02]  /*4880*/  IADD3 R29, PT, PT, R29, 0x587c5, RZ ;  /* 0x000587c51d1d7810 */ /* 0x000fe40007ffe0ff */
[----:B------:R-:W-:-:S04]  /*4890*/  SHF.L.U32 R0, R13, 0x1, RZ ;  /* 0x000000010d007819 */ /* 0x000fc800000006ff */
[----:B------:R-:W-:-:S04]  /*48a0*/  LOP3.LUT R0, R17, R2, R0, 0x96, !PT ;  /* 0x0000000211007212 */ /* 0x000fc800078e9600 */
[----:B------:R-:W-:Y:S02]  /*48b0*/  LOP3.LUT R0, R0, R13, RZ, 0x3c, !PT ;  /* 0x0000000d00007212 */ /* 0x000fe400078e3cff */
[----:B------:R-:W-:-:S03]  /*48c0*/  MOV R13, 0x2f800000 ;  /* 0x2f800000000d7802 */ /* 0x000fc60000000f00 */
[----:B------:R-:W-:-:S05]  /*48d0*/  IMAD.IADD R2, R0, 0x1, R29 ;  /* 0x0000000100027824 */ /* 0x000fca00078e021d */
[----:B------:R-:W-:Y:S01]  /*48e0*/  I2FP.F32.U32 R2, R2 ;  /* 0x0000000200027245 */ /* 0x000fe20000201000 */
[----:B------:R-:W-:Y:S06]  /*48f0*/  @!P0 BRA `(.L_x_70) ;  /* 0x0000000000248947 */ /* 0x000fec0003800000 */
[----:B------:R-:W-:Y:S01]  /*4900*/  LEA R11, R11, R6, 0x2 ;  /* 0x000000060b0b7211 */ /* 0x000fe200078e10ff */
[----:B------:R-:W-:-:S04]  /*4910*/  UISETP.NE.AND UP1, UPT, UR10, 0x1, UPT ;  /* 0x000000010a00788c */ /* 0x000fc8000bf25270 */
[----:B------:R-:W2:Y:S04]  /*4920*/  LDS R8, [R11+-0x4] ;  /* 0xfffffc000b087984 */ /* 0x000ea80000000800 */
[----:B--2---:R2:W-:Y:S01]  /*4930*/  STS [R11], R8 ;  /* 0x000000080b007388 */ /* 0x0045e20000000800 */
[----:B------:R-:W-:Y:S05]  /*4940*/  BRA.U !UP1, `(.L_x_70) ;  /* 0x0000000109107547 */ /* 0x000fea000b800000 */
[----:B------:R-:W-:Y:S01]  /*4950*/  UISETP.NE.AND UP1, UPT, UR10, 0x2, UPT ;  /* 0x000000020a00788c */ /* 0x000fe2000bf25270 */
[----:B------:R3:W-:Y:S05]  /*4960*/  STS [R11+0x4], R8 ;  /* 0x000004080b007388 */ /* 0x0007ea0000000800 */
[----:B------:R-:W-:-:S13]  /*4970*/  PLOP3.LUT P0, PT, PT, PT, UP1, 0x80, 0x8 ;  /* 0x000000000008781c */ /* 0x000fda0003f0f018 */
[----:B------:R3:W-:Y:S02]  /*4980*/  @P0 STS [R11+0x8], R8 ;  /* 0x000008080b000388 */ /* 0x0007e40000000800 */
.L_x_70:
[----:B------:R-:W-:Y:S01]  /*4990*/  BSSY.RECONVERGENT B0, `(.L_x_71) ;  /* 0x0000009000007945 */ /* 0x000fe20003800200 */
[----:B--23--:R-:W-:Y:S02]  /*49a0*/  IMAD.MOV.U32 R11, RZ, RZ, RZ ;  /* 0x000000ffff0b7224 */ /* 0x00cfe400078e00ff */
[----:B------:R-:W-:-:S07]  /*49b0*/  FFMA R19, R2, R13, 1.1641532182693481445e-10 ;  /* 0x2f00000002137423 */ /* 0x000fce000000000d */
.L_x_72:
[C---:B------:R-:W-:Y:S02]  /*49c0*/  LEA R2, R11.reuse, R6, 0x2 ;  /* 0x000000060b027211 */ /* 0x040fe400078e10ff */
[----:B------:R-:W-:Y:S01]  /*49d0*/  MOV R13, R11 ;  /* 0x0000000b000d7202 */ /* 0x000fe20000000f00 */
[----:B------:R-:W-:-:S03]  /*49e0*/  VIADD R11, R11, 0x1 ;  /* 0x000000010b0b7836 */ /* 0x000fc60000000000 */
[----:B------:R-:W2:Y:S02]  /*49f0*/  LDS R2, [R2] ;  /* 0x0000000002027984 */ /* 0x000ea40000000800 */
[----:B--2---:R-:W-:-:S13]  /*4a00*/  FSETP.GT.AND P0, PT, R19, R2, PT ;  /* 0x000000021300720b */ /* 0x004fda0003f04000 */
[----:B------:R-:W-:Y:S05]  /*4a10*/  @P0 BRA `(.L_x_72) ;  /* 0xfffffffc00e80947 */ /* 0x000fea000383ffff */
[----:B------:R-:W-:Y:S05]  /*4a20*/  BSYNC.RECONVERGENT B0 ;  /* 0x0000000000007941 */ /* 0x000fea0003800200 */
.L_x_71:
[----:B------:R-:W-:Y:S01]  /*4a30*/  MOV R2, UR14 ;  /* 0x0000000e00027c02 */ /* 0x000fe20008000f00 */
[----:B------:R-:W2:Y:S01]  /*4a40*/  S2UR UR15, SR_CgaCtaId ;  /* 0x00000000000f79c3 */ /* 0x000ea20000008800 */
[----:B------:R-:W-:Y:S01]  /*4a50*/  UMOV UR6, 0x400 ;  /* 0x0000040000067882 */ /* 0x000fe20000000000 */
[----:B------:R-:W-:Y:S01]  /*4a60*/  UIADD3 UR14, UPT, UPT, UR14, 0x1, URZ ;  /* 0x000000010e0e7890 */ /* 0x000fe2000fffe0ff */
[----:B------:R-:W-:Y:S01]  /*4a70*/  LEA R2, R2, R7, 0x2 ;  /* 0x0000000702027211 */ /* 0x000fe200078e10ff */
[----:B------:R-:W-:Y:S01]  /*4a80*/  UIADD3 UR6, UPT, UPT, UR6, 0x10, URZ ;  /* 0x0000001006067890 */ /* 0x000fe2000fffe0ff */
[----:B------:R-:W-:Y:S01]  /*4a90*/  IMAD.MOV.U32 R14, RZ, RZ, R22 ;  /* 0x000000ffff0e7224 */ /* 0x000fe200078e0016 */
[----:B------:R-:W-:Y:S02]  /*4aa0*/  UISETP.NE.AND UP1, UPT, UR14, UR20, UPT ;  /* 0x000000140e00728c */ /* 0x000fe4000bf25270 */
[----:B------:R-:W3:Y:S04]  /*4ab0*/  LDS R8, [R2+-0x4] ;  /* 0xfffffc0002087984 */ /* 0x000ee80000000800 */
[----:B------:R-:W-:Y:S01]  /*4ac0*/  STS [R2], R13 ;  /* 0x0000000d02007388 */ /* 0x000fe20000000800 */
[----:B--2---:R-:W-:Y:S01]  /*4ad0*/  ULEA UR6, UR15, UR6, 0x18 ;  /* 0x000000060f067291 */ /* 0x004fe2000f8ec0ff */
[----:B---3--:R-:W-:-:S05]  /*4ae0*/  IMAD R8, R13, UR20, R8 ;  /* 0x000000140d087c24 */ /* 0x008fca000f8e0208 */
[----:B------:R-:W-:Y:S01]  /*4af0*/  LEA R8, R8, UR6, 0x2 ;  /* 0x0000000608087c11 */ /* 0x000fe2000f8e10ff */
[----:B------:R-:W-:-:S04]  /*4b00*/  UMOV UR6, UR17 ;  /* 0x0000001100067c82 */ /* 0x000fc80008000000 */
[----:B------:R-:W2:Y:S02]  /*4b10*/  LDS R11, [R8] ;  /* 0x00000000080b7984 */ /* 0x000ea40000000800 */
[----:B--2---:R-:W-:Y:S01]  /*4b20*/  FADD R4, R11, R4 ;  /* 0x000000040b047221 */ /* 0x004fe20000000000 */
[----:B------:R-:W-:Y:S06]  /*4b30*/  BRA.U UP1, `(.L_x_73) ;  /* 0xffffffd101e07547 */ /* 0x000fec000b83ffff */
[----:B------:R2:W3:Y:S01]  /*4b40*/  LDS R13, [R7] ;  /* 0x00000000070d7984 */ /* 0x0004e20000000800 */
[----:B------:R-:W4:Y:S01]  /*4b50*/  LDC R29, c[0x0][0x360] ;  /* 0x0000d800ff1d7b82 */ /* 0x000f220000000800 */
[----:B------:R-:W-:Y:S01]  /*4b60*/  MOV R14, R22 ;  /* 0x00000016000e7202 */ /* 0x000fe20000000f00 */
[----:B--234-:R-:W-:-:S07]  /*4b70*/  IMAD R29, R29, 0x587c5, R12 ;  /* 0x000587c51d1d7824 */ /* 0x01cfce00078e020c */
.L_x_16:
[----:B0-----:R-:W0:Y:S01]  /*4b80*/  LDS R2, [R7+UR28+-0x4] ;  /* 0xfffffc1c07027984 */ /* 0x001e220008000800 */
[----:B------:R-:W2:Y:S01]  /*4b90*/  S2UR UR14, SR_CgaCtaId ;  /* 0x00000000000e79c3 */ /* 0x000ea20000008800 */
[----:B------:R-:W-:Y:S01]  /*4ba0*/  UMOV UR6, 0x400 ;  /* 0x0000040000067882 */ /* 0x000fe20000000000 */
[----:B------:R-:W-:Y:S01]  /*4bb0*/  UISETP.GE.U32.AND UP1, UPT, UR20, 0x4, UPT ;  /* 0x000000041400788c */ /* 0x000fe2000bf26070 */
[----:B------:R-:W-:Y:S01]  /*4bc0*/  MOV R8, RZ ;  /* 0x000000ff00087202 */ /* 0x000fe20000000f00 */
[----:B------:R-:W-:Y:S01]  /*4bd0*/  UIADD3 UR6, UPT, UPT, UR6, 0x10, URZ ;  /* 0x0000001006067890 */ /* 0x000fe2000fffe0ff */
[----:B------:R-:W-:-:S03]  /*4be0*/  IMAD.MOV.U32 R12, RZ, RZ, R29 ;  /* 0x000000ffff0c7224 */ /* 0x000fc600078e001d */
[----:B--2---:R-:W-:Y:S01]  /*4bf0*/  ULEA UR6, UR14, UR6, 0x18 ;  /* 0x000000060e067291 */ /* 0x004fe2000f8ec0ff */
[----:B0-----:R-:W-:Y:S01]  /*4c00*/  IMAD R2, R13, UR20, R2 ;  /* 0x000000140d027c24 */ /* 0x001fe2000f8e0202 */
[----:B------:R-:W-:Y:S02]  /*4c10*/  MOV R13, R14 ;  /* 0x0000000e000d7202 */ /* 0x000fe40000000f00 */
[----:B------:R-:W-:Y:S01]  /*4c20*/  MOV R14, R15 ;  /* 0x0000000f000e7202 */ /* 0x000fe20000000f00 */
[----:B------:R-:W-:Y:S01]  /*4c30*/  IMAD.MOV.U32 R15, RZ, RZ, R16 ;  /* 0x000000ffff0f7224 */ /* 0x000fe200078e0010 */
[----:B------:R-:W-:Y:S02]  /*4c40*/  LEA R2, R2, UR6, 0x2 ;  /* 0x0000000602027c11 */ /* 0x000fe4000f8e10ff */
[----:B------:R-:W-:Y:S02]  /*4c50*/  MOV R16, R17 ;  /* 0x0000001100107202 */ /* 0x000fe40000000f00 */
[----:B------:R-:W-:Y:S01]  /*4c60*/  MOV R17, R0 ;  /* 0x0000000000117202 */ /* 0x000fe20000000f00 */
[----:B------:R-:W0:Y:S02]  /*4c70*/  LDS R11, [R2] ;  /* 0x00000000020b7984 */ /* 0x000e240000000800 */
[----:B0-----:R-:W-:Y:S01]  /*4c80*/  FADD R4, R11, R4 ;  /* 0x000000040b047221 */ /* 0x001fe20000000000 */
[----:B------:R-:W-:Y:S06]  /*4c90*/  BRA.U !UP1, `(.L_x_74) ;  /* 0x00000001095c7547 */ /* 0x000fec000b800000 */
[----:B------:R-:W-:Y:S01]  /*4ca0*/  IMAD.MOV.U32 R0, RZ, RZ, RZ ;  /* 0x000000ffff007224 */ /* 0x000fe200078e00ff */
[----:B------:R-:W0:Y:S01]  /*4cb0*/  LDCU UR6, c[0x3][0x50] ;  /* 0x00c00a00ff0677ac */ /* 0x000e220008000800 */
[----:B------:R-:W-:-:S05]  /*4cc0*/  NOP ;  /* 0x0000000000007918 */ /* 0x000fca0000000000 */
.L_x_75:
[C---:B------:R-:W-:Y:S02]  /*4cd0*/  IMAD R2, R0.reuse, UR20, R3 ;  /* 0x0000001400027c24 */ /* 0x040fe4000f8e0203 */
[----:B------:R-:W-:-:S03]  /*4ce0*/  VIADD R0, R0, 0x4 ;  /* 0x0000000400007836 */ /* 0x000fc60000000000 */
[----:B------:R-:W-:Y:S02]  /*4cf0*/  LEA R2, R2, UR23, 0x2 ;  /* 0x0000001702027c11 */ /* 0x000fe4000f8e10ff */
[----:B------:R-:W-:-:S03]  /*4d00*/  ISETP.NE.AND P0, PT, R0, UR7, PT ;  /* 0x0000000700007c0c */ /* 0x000fc6000bf05270 */
[----:B------:R-:W0:Y:S02]  /*4d10*/  LDS R8, [R2] ;  /* 0x0000000002087984 */ /* 0x000e240000000800 */
[----:B0-----:R-:W-:-:S05]  /*4d20*/  FMUL R11, R8, UR6 ;  /* 0x00000006080b7c20 */ /* 0x001fca0008400000 */
[----:B------:R-:W-:Y:S04]  /*4d30*/  STS [R2], R11 ;  /* 0x0000000b02007388 */ /* 0x000fe80000000800 */
[----:B------:R-:W0:Y:S02]  /*4d40*/  LDS R8, [R2+UR28] ;  /* 0x0000001c02087984 */ /* 0x000e240008000800 */
[----:B0-----:R-:W-:Y:S01]  /*4d50*/  FMUL R19, R8, UR6 ;  /* 0x0000000608137c20 */ /* 0x001fe20008400000 */
[----:B------:R-:W-:-:S04]  /*4d60*/  IADD3 R8, PT, PT, R2, UR28, RZ ;  /* 0x0000001c02087c10 */ /* 0x000fc8000fffe0ff */
[----:B------:R-:W-:Y:S04]  /*4d70*/  STS [R2+UR28], R19 ;  /* 0x0000001302007988 */ /* 0x000fe8000800081c */
[----:B--2---:R-:W0:Y:S02]  /*4d80*/  LDS R10, [R8+UR28] ;  /* 0x0000001c080a7984 */ /* 0x004e240008000800 */
[----:B0-----:R-:W-:Y:S01]  /*4d90*/  FMUL R21, R10, UR6 ;  /* 0x000000060a157c20 */ /* 0x001fe20008400000 */
[----:B------:R-:W-:-:S04]  /*4da0*/  IADD3 R10, PT, PT, R8, UR28, RZ ;  /* 0x0000001c080a7c10 */ /* 0x000fc8000fffe0ff */
[----:B------:R-:W-:Y:S04]  /*4db0*/  STS [R8+UR28], R21 ;  /* 0x0000001508007988 */ /* 0x000fe8000800081c */
[----:B------:R-:W0:Y:S02]  /*4dc0*/  LDS R18, [R10+UR28] ;  /* 0x0000001c0a127984 */ /* 0x000e240008000800 */
[----:B0-----:R-:W-:-:S05]  /*4dd0*/  FMUL R23, R18, UR6 ;  /* 0x0000000612177c20 */ /* 0x001fca0008400000 */
[----:B------:R2:W-:Y:S01]  /*4de0*/  STS [R10+UR28], R23 ;  /* 0x000000170a007988 */ /* 0x0005e2000800081c */
[----:B------:R-:W-:Y:S05]  /*4df0*/  @P0 BRA `(.L_x_75) ;  /* 0xfffffffc00b40947 */ /* 0x000fea000383ffff */
[----:B------:R-:W-:-:S07]  /*4e00*/  MOV R8, UR7 ;  /* 0x0000000700087c02 */ /* 0x000fce0008000f00 */
.L_x_74:
[----:B------:R-:W-:-:S09]  /*4e10*/  UISETP.NE.AND UP1, UPT, UR21, URZ, UPT ;  /* 0x000000ff1500728c */ /* 0x000fd2000bf25270 */
[----:B------:R-:W-:Y:S05]  /*4e20*/  BRA.U !UP1, `(.L_x_76) ;  /* 0x0000000109447547 */ /* 0x000fea000b800000 */
[----:B------:R-:W-:Y:S01]  /*4e30*/  IMAD R8, R8, UR20, R3 ;  /* 0x0000001408087c24 */ /* 0x000fe2000f8e0203 */
[----:B------:R-:W0:Y:S04]  /*4e40*/  LDCU UR6, c[0x3][0x50] ;  /* 0x00c00a00ff0677ac */ /* 0x000e280008000800 */
[----:B------:R-:W-:Y:S01]  /*4e50*/  LEA R11, R8, UR23, 0x2 ;  /* 0x00000017080b7c11 */ /* 0x000fe2000f8e10ff */
[----:B------:R-:W-:-:S04]  /*4e60*/  UISETP.NE.AND UP1, UPT, UR21, 0x1, UPT ;  /* 0x000000011500788c */ /* 0x000fc8000bf25270 */
[----:B------:R-:W0:Y:S02]  /*4e70*/  LDS R0, [R11] ;  /* 0x000000000b007984 */ /* 0x000e240000000800 */
[----:B0-----:R-:W-:-:S05]  /*4e80*/  FMUL R0, R0, UR6 ;  /* 0x0000000600007c20 */ /* 0x001fca0008400000 */
[----:B------:R0:W-:Y:S01]  /*4e90*/  STS [R11], R0 ;  /* 0x000000000b007388 */ /* 0x0001e20000000800 */
[----:B------:R-:W-:Y:S05]  /*4ea0*/  BRA.U !UP1, `(.L_x_76) ;  /* 0x0000000109247547 */ /* 0x000fea000b800000 */
[----:B0-----:R-:W0:Y:S01]  /*4eb0*/  LDS R0, [R11+UR28] ;  /* 0x0000001c0b007984 */ /* 0x001e220008000800 */
[----:B------:R-:W-:Y:S01]  /*4ec0*/  UISETP.NE.AND UP1, UPT, UR21, 0x2, UPT ;  /* 0x000000021500788c */ /* 0x000fe2000bf25270 */
[----:B------:R-:W-:-:S05]  /*4ed0*/  IADD3 R19, PT, PT, R11, UR28, RZ ;  /* 0x0000001c0b137c10 */ /* 0x000fca000fffe0ff */
[----:B------:R-:W-:Y:S01]  /*4ee0*/  PLOP3.LUT P0, PT, PT, PT, UP1, 0x80, 0x8 ;  /* 0x000000000008781c */ /* 0x000fe20003f0f018 */
[----:B0-----:R-:W-:-:S05]  /*4ef0*/  FMUL R0, R0, UR6 ;  /* 0x0000000600007c20 */ /* 0x001fca0008400000 */
[----:B------:R-:W-:Y:S07]  /*4f00*/  STS [R11+UR28], R0 ;  /* 0x000000000b007988 */ /* 0x000fee000800081c */
[----:B------:R-:W0:Y:S02]  /*4f10*/  @P0 LDS R2, [R19+UR28] ;  /* 0x0000001c13020984 */ /* 0x000e240008000800 */
[----:B0-----:R-:W-:-:S05]  /*4f20*/  @P0 FMUL R2, R2, UR6 ;  /* 0x0000000602020c20 */ /* 0x001fca0008400000 */
[----:B------:R3:W-:Y:S02]  /*4f30*/  @P0 STS [R19+UR28], R2 ;  /* 0x0000000213000988 */ /* 0x0007e4000800081c */
.L_x_76:
[----:B------:R-:W-:Y:S05]  /*4f40*/  BRA.U !UP2, `(.L_x_77) ;  /* 0x000000150a5c7547 */ /* 0x000fea000b800000 */
[----:B0-----:R-:W-:Y:S01]  /*4f50*/  VIADD R0, R4, 0x1800000 ;  /* 0x0180000004007836 */ /* 0x001fe20000000000 */
[----:B------:R-:W-:Y:S01]  /*4f60*/  UISETP.GE.U32.AND UP1, UPT, UR25, 0x7, UPT ;  /* 0x000000071900788c */ /* 0x000fe2000bf26070 */
[----:B------:R-:W-:Y:S03]  /*4f70*/  BSSY.RECONVERGENT B0, `(.L_x_78) ;  /* 0x000000c000007945 */ /* 0x000fe60003800200 */
[----:B------:R-:W-:-:S04]  /*4f80*/  LOP3.LUT R0, R0, 0x7f800000, RZ, 0xc0, !PT ;  /* 0x7f80000000007812 */ /* 0x000fc800078ec0ff */
[----:B------:R-:W-:-:S13]  /*4f90*/  ISETP.GT.U32.AND P0, PT, R0, 0x1ffffff, PT ;  /* 0x01ffffff0000780c */ /* 0x000fda0003f04070 */
[----:B------:R-:W-:Y:S05]  /*4fa0*/  @P0 BRA `(.L_x_79) ;  /* 0x0000000000100947 */ /* 0x000fea0003800000 */
[----:B------:R-:W-:Y:S02]  /*4fb0*/  MOV R0, R4 ;  /* 0x0000000400007202 */ /* 0x000fe40000000f00 */
[----:B---3--:R-:W-:-:S07]  /*4fc0*/  MOV R2, 0x4fe0 ;  /* 0x00004fe000027802 */ /* 0x008fce0000000f00 */
[----:B-12---:R-:W-:Y:S05]  /*4fd0*/  CALL.REL.NOINC `($__internal_0_$__cuda_sm20_rcp_rn_f32_slowpath) ;  /* 0x0000002800ec7944 */ /* 0x006fea0003c00000 */
[----:B------:R-:W-:Y:S05]  /*4fe0*/  BRA `(.L_x_80) ;  /* 0x0000000000107947 */ /* 0x000fea0003800000 */
.L_x_79:
[----:B---3--:R-:W0:Y:S02]  /*4ff0*/  MUFU.RCP R19, R4 ;  /* 0x0000000400137308 */ /* 0x008e240000001000 */
[----:B0-----:R-:W-:-:S04]  /*5000*/  FFMA R0, R4, R19, -1 ;  /* 0xbf80000004007423 */ /* 0x001fc80000000013 */
[----:B------:R-:W-:-:S04]  /*5010*/  FADD.FTZ R0, -R0, -RZ ;  /* 0x800000ff00007221 */ /* 0x000fc80000010100 */
[----:B------:R-:W-:-:S07]  /*5020*/  FFMA R19, R19, R0, R19 ;  /* 0x0000000013137223 */ /* 0x000fce0000000013 */
.L_x_80:
[----:B------:R-:W-:Y:S05]  /*5030*/  BSYNC.RECONVERGENT B0 ;  /* 0x0000000000007941 */ /* 0x000fea0003800200 */
.L_x_78:
[----:B------:R-:W-:Y:S01]  /*5040*/  HFMA2 R0, -RZ, RZ, 0, 5.9604644775390625e-08 ;  /* 0x00000001ff007431 */ /* 0x000fe200000001ff */
[----:B------:R-:W-:Y:S06]  /*5050*/  BRA.U !UP1, `(.L_x_81) ;  /* 0x0000000909987547 */ /* 0x000fec000b800000 */
[----:B------:R-:W-:-:S07]  /*5060*/  IMAD.MOV.U32 R0, RZ, RZ, 0x1 ;  /* 0x00000001ff007424 */ /* 0x000fce00078e00ff */
.L_x_114:
[----:B------:R-:W-:Y:S01]  /*5070*/  LEA R2, R0, R7, 0x2 ;  /* 0x0000000700027211 */ /* 0x000fe200078e10ff */
[----:B------:R-:W-:Y:S04]  /*5080*/  BSSY.RECONVERGENT B0, `(.L_x_82) ;  /* 0x0000009000007945 */ /* 0x000fe80003800200 */
[----:B------:R-:W-:Y:S04]  /*5090*/  LDS R8, [R2] ;  /* 0x0000000002087984 */ /* 0x000fe80000000800 */
[----:B------:R-:W0:Y:S02]  /*50a0*/  LDS R11, [R2+-0x4] ;  /* 0xfffffc00020b7984 */ /* 0x000e240000000800 */
[----:B0-----:R-:W-:-:S05]  /*50b0*/  IMAD R8, R8, UR20, R11 ;  /* 0x0000001408087c24 */ /* 0x001fca000f8e020b */
[----:B------:R-:W-:-:S07]  /*50c0*/  LEA R8, R8, UR23, 0x2 ;  /* 0x0000001708087c11 */ /* 0x000fce000f8e10ff */
.L_x_83:
[----:B--2---:R-:W0:Y:S02]  /*50d0*/  LDS R10, [R8] ;  /* 0x00000000080a7984 */ /* 0x004e240000000800 */
[----:B0-----:R-:W-:-:S05]  /*50e0*/  FADD R11, R19, R10 ;  /* 0x0000000a130b7221 */ /* 0x001fca0000000000 */
[----:B------:R-:W0:Y:S02]  /*50f0*/  ATOMS.CAST.SPIN P0, [R8], R10, R11 ;  /* 0x0000000a0800758d */ /* 0x000e24000180000b */
[----:B0-----:R-:W-:Y:S05]  /*5100*/  @!P0 BRA `(.L_x_83) ;  /* 0xfffffffc00f08947 */ /* 0x001fea000383ffff */
[----:B------:R-:W-:Y:S05]  /*5110*/  BSYNC.RECONVERGENT B0 ;  /* 0x0000000000007941 */ /* 0x000fea0003800200 */
.L_x_82:
[----:B------:R-:W-:Y:S01]  /*5120*/  LDS R8, [R2+-0x4] ;  /* 0xfffffc0002087984 */ /* 0x000fe20000000800 */
[----:B------:R-:W-:Y:S03]  /*5130*/  BSSY.RECONVERGENT B0, `(.L_x_84) ;  /* 0x0000008000007945 */ /* 0x000fe60003800200 */
[----:B------:R-:W0:Y:S02]  /*5140*/  LDS R11, [R2] ;  /* 0x00000000020b7984 */ /* 0x000e240000000800 */
[----:B0-----:R-:W-:-:S05]  /*5150*/  IMAD R8, R8, UR20, R11 ;  /* 0x0000001408087c24 */ /* 0x001fca000f8e020b */
[----:B------:R-:W-:-:S07]  /*5160*/  LEA R8, R8, UR23, 0x2 ;  /* 0x0000001708087c11 */ /* 0x000fce000f8e10ff */
.L_x_85:
[----:B------:R-:W0:Y:S02]  /*5170*/  LDS R10, [R8] ;  /* 0x00000000080a7984 */ /* 0x000e240000000800 */
[----:B0-----:R-:W-:-:S05]  /*5180*/  FADD R11, R19, R10 ;  /* 0x0000000a130b7221 */ /* 0x001fca0000000000 */
[----:B------:R-:W0:Y:S02]  /*5190*/  ATOMS.CAST.SPIN P0, [R8], R10, R11 ;  /* 0x0000000a0800758d */ /* 0x000e24000180000b */
[----:B0-----:R-:W-:Y:S05]  /*51a0*/  @!P0 BRA `(.L_x_85) ;  /* 0xfffffffc00f08947 */ /* 0x001fea000383ffff */
[----:B------:R-:W-:Y:S05]  /*51b0*/  BSYNC.RECONVERGENT B0 ;  /* 0x0000000000007941 */ /* 0x000fea0003800200 */
.L_x_84:
[----:B------:R-:W-:Y:S01]  /*51c0*/  LDS R8, [R2+0x4] ;  /* 0x0000040002087984 */ /* 0x000fe20000000800 */
[----:B------:R-:W-:Y:S03]  /*51d0*/  BSSY.RECONVERGENT B0, `(.L_x_86) ;  /* 0x0000008000007945 */ /* 0x000fe60003800200 */
[----:B------:R-:W0:Y:S02]  /*51e0*/  LDS R11, [R2] ;  /* 0x00000000020b7984 */ /* 0x000e240000000800 */
[----:B0-----:R-:W-:-:S05]  /*51f0*/  IMAD R8, R8, UR20, R11 ;  /* 0x0000001408087c24 */ /* 0x001fca000f8e020b */
[----:B------:R-:W-:-:S07]  /*5200*/  LEA R8, R8, UR23, 0x2 ;  /* 0x0000001708087c11 */ /* 0x000fce000f8e10ff */
.L_x_87:
[----:B------:R-:W0:Y:S02]  /*5210*/  LDS R10, [R8] ;  /* 0x00000000080a7984 */ /* 0x000e240000000800 */
[----:B0-----:R-:W-:-:S05]  /*5220*/  FADD R11, R19, R10 ;  /* 0x0000000a130b7221 */ /* 0x001fca0000000000 */
[----:B------:R-:W0:Y:S02]  /*5230*/  ATOMS.CAST.SPIN P0, [R8], R10, R11 ;  /* 0x0000000a0800758d */ /* 0x000e24000180000b */
[----:B0-----:R-:W-:Y:S05]  /*5240*/  @!P0 BRA `(.L_x_87) ;  /* 0xfffffffc00f08947 */ /* 0x001fea000383ffff */
[----:B------:R-:W-:Y:S05]  /*5250*/  BSYNC.RECONVERGENT B0 ;  /* 0x0000000000007941 */ /* 0x000fea0003800200 */
.L_x_86:
[----:B------:R-:W-:Y:S01]  /*5260*/  LDS R8, [R2] ;  /* 0x0000000002087984 */ /* 0x000fe20000000800 */
[----:B------:R-:W-:Y:S03]  /*5270*/  BSSY.RECONVERGENT B0, `(.L_x_88) ;  /* 0x0000008000007945 */ /* 0x000fe60003800200 */
[----:B------:R-:W0:Y:S02]  /*5280*/  LDS R11, [R2+0x4] ;  /* 0x00000400020b7984 */ /* 0x000e240000000800 */
[----:B0-----:R-:W-:-:S05]  /*5290*/  IMAD R8, R8, UR20, R11 ;  /* 0x0000001408087c24 */ /* 0x001fca000f8e020b */
[----:B------:R-:W-:-:S07]  /*52a0*/  LEA R8, R8, UR23, 0x2 ;  /* 0x0000001708087c11 */ /* 0x000fce000f8e10ff */
.L_x_89:
[----:B------:R-:W0:Y:S02]  /*52b0*/  LDS R10, [R8] ;  /* 0x00000000080a7984 */ /* 0x000e240000000800 */
[----:B0-----:R-:W-:-:S05]  /*52c0*/  FADD R11, R19, R10 ;  /* 0x0000000a130b7221 */ /* 0x001fca0000000000 */
[----:B------:R-:W0:Y:S02]  /*52d0*/  ATOMS.CAST.SPIN P0, [R8], R10, R11 ;  /* 0x0000000a0800758d */ /* 0x000e24000180000b */
[----:B0-----:R-:W-:Y:S05]  /*52e0*/  @!P0 BRA `(.L_x_89) ;  /* 0xfffffffc00f08947 */ /* 0x001fea000383ffff */
[----:B------:R-:W-:Y:S05]  /*52f0*/  BSYNC.RECONVERGENT B0 ;  /* 0x0000000000007941 */ /* 0x000fea0003800200 */
.L_x_88:
[----:B------:R-:W-:Y:S01]  /*5300*/  LDS R8, [R2+0x8] ;  /* 0x0000080002087984 */ /* 0x000fe20000000800 */
[----:B------:R-:W-:Y:S03]  /*5310*/  BSSY.RECONVERGENT B0, `(.L_x_90) ;  /* 0x0000008000007945 */ /* 0x000fe60003800200 */
[----:B------:R-:W0:Y:S02]  /*5320*/  LDS R11, [R2+0x4] ;  /* 0x00000400020b7984 */ /* 0x000e240000000800 */
[----:B0-----:R-:W-:-:S05]  /*5330*/  IMAD R8, R8, UR20, R11 ;  /* 0x0000001408087c24 */ /* 0x001fca000f8e020b */
[----:B------:R-:W-:-:S07]  /*5340*/  LEA R8, R8, UR23, 0x2 ;  /* 0x0000001708087c11 */ /* 0x000fce000f8e10ff */
.L_x_91:
[----:B------:R-:W0:Y:S02]  /*5350*/  LDS R10, [R8] ;  /* 0x00000000080a7984 */ /* 0x000e240000000800 */
[----:B0-----:R-:W-:-:S05]  /*5360*/  FADD R11, R19, R10 ;  /* 0x0000000a130b7221 */ /* 0x001fca0000000000 */
[----:B------:R-:W0:Y:S02]  /*5370*/  ATOMS.CAST.SPIN P0, [R8], R10, R11 ;  /* 0x0000000a0800758d */ /* 0x000e24000180000b */
[----:B0-----:R-:W-:Y:S05]  /*5380*/  @!P0 BRA `(.L_x_91) ;  /* 0xfffffffc00f08947 */ /* 0x001fea000383ffff */
[----:B------:R-:W-:Y:S05]  /*5390*/  BSYNC.RECONVERGENT B0 ;  /* 0x0000000000007941 */ /* 0x000fea0003800200 */
.L_x_90:
[----:B------:R-:W-:Y:S01]  /*53a0*/  LDS R8, [R2+0x4] ;  /* 0x0000040002087984 */ /* 0x000fe20000000800 */
[----:B------:R-:W-:Y:S03]  /*53b0*/  BSSY.RECONVERGENT B0, `(.L_x_92) ;  /* 0x0000008000007945 */ /* 0x000fe60003800200 */
[----:B------:R-:W0:Y:S02]  /*53c0*/  LDS R11, [R2+0x8] ;  /* 0x00000800020b7984 */ /* 0x000e240000000800 */
[----:B0-----:R-:W-:-:S05]  /*53d0*/  IMAD R8, R8, UR20, R11 ;  /* 0x0000001408087c24 */ /* 0x001fca000f8e020b */
[----:B------:R-:W-:-:S07]  /*53e0*/  LEA R8, R8, UR23, 0x2 ;  /* 0x0000001708087c11 */ /* 0x000fce000f8e10ff */
.L_x_93:
[----:B------:R-:W0:Y:S02]  /*53f0*/  LDS R10, [R8] ;  /* 0x00000000080a7984 */ /* 0x000e240000000800 */
[----:B0-----:R-:W-:-:S05]  /*5400*/  FADD R11, R19, R10 ;  /* 0x0000000a130b7221 */ /* 0x001fca0000000000 */
[----:B------:R-:W0:Y:S02]  /*5410*/  ATOMS.CAST.SPIN P0, [R8], R10, R11 ;  /* 0x0000000a0800758d */ /* 0x000e24000180000b */
[----:B0-----:R-:W-:Y:S05]  /*5420*/  @!P0 BRA `(.L_x_93) ;  /* 0xfffffffc00f08947 */ /* 0x001fea000383ffff */
[----:B------:R-:W-:Y:S05]  /*5430*/  BSYNC.RECONVERGENT B0 ;  /* 0x0000000000007941 */ /* 0x000fea0003800200 */
.L_x_92:
[----:B------:R-:W-:Y:S01]  /*5440*/  LDS R8, [R2+0xc] ;  /* 0x00000c0002087984 */ /* 0x000fe20000000800 */
[----:B------:R-:W-:Y:S03]  /*5450*/  BSSY.RECONVERGENT B0, `(.L_x_94) ;  /* 0x0000008000007945 */ /* 0x000fe60003800200 */
[----:B------:R-:W0:Y:S02]  /*5460*/  LDS R11, [R2+0x8] ;  /* 0x00000800020b7984 */ /* 0x000e240000000800 */
[----:B0-----:R-:W-:-:S05]  /*5470*/  IMAD R8, R8, UR20, R11 ;  /* 0x0000001408087c24 */ /* 0x001fca000f8e020b */
[----:B------:R-:W-:-:S07]  /*5480*/  LEA R8, R8, UR23, 0x2 ;  /* 0x0000001708087c11 */ /* 0x000fce000f8e10ff */
.L_x_95:
[----:B------:R-:W0:Y:S02]  /*5490*/  LDS R10, [R8] ;  /* 0x00000000080a7984 */ /* 0x000e240000000800 */
[----:B0-----:R-:W-:-:S05]  /*54a0*/  FADD R11, R19, R10 ;  /* 0x0000000a130b7221 */ /* 0x001fca0000000000 */
[----:B------:R-:W0:Y:S02]  /*54b0*/  ATOMS.CAST.SPIN P0, [R8], R10, R11 ;  /* 0x0000000a0800758d */ /* 0x000e24000180000b */
[----:B0-----:R-:W-:Y:S05]  /*54c0*/  @!P0 BRA `(.L_x_95) ;  /* 0xfffffffc00f08947 */ /* 0x001fea000383ffff */
[----:B------:R-:W-:Y:S05]  /*54d0*/  BSYNC.RECONVERGENT B0 ;  /* 0x0000000000007941 */ /* 0x000fea0003800200 */
.L_x_94:
[----:B------:R-:W-:Y:S01]  /*54e0*/  LDS R8, [R2+0x8] ;  /* 0x0000080002087984 */ /* 0x000fe20000000800 */
[----:B------:R-:W-:Y:S03]  /*54f0*/  BSSY.RECONVERGENT B0, `(.L_x_96) ;  /* 0x0000008000007945 */ /* 0x000fe60003800200 */
[----:B------:R-:W0:Y:S02]  /*5500*/  LDS R11, [R2+0xc] ;  /* 0x00000c00020b7984 */ /* 0x000e240000000800 */
[----:B0-----:R-:W-:-:S05]  /*5510*/  IMAD R8, R8, UR20, R11 ;  /* 0x0000001408087c24 */ /* 0x001fca000f8e020b */
[----:B------:R-:W-:-:S07]  /*5520*/  LEA R8, R8, UR23, 0x2 ;  /* 0x0000001708087c11 */ /* 0x000fce000f8e10ff */
.L_x_97:
[----:B------:R-:W0:Y:S02]  /*5530*/  LDS R10, [R8] ;  /* 0x00000000080a7984 */ /* 0x000e240000000800 */
[----:B0-----:R-:W-:-:S05]  /*5540*/  FADD R11, R19, R10 ;  /* 0x0000000a130b7221 */ /* 0x001fca0000000000 */
[----:B------:R-:W0:Y:S02]  /*5550*/  ATOMS.CAST.SPIN P0, [R8], R10, R11 ;  /* 0x0000000a0800758d */ /* 0x000e24000180000b */
[----:B0-----:R-:W-:Y:S05]  /*5560*/  @!P0 BRA `(.L_x_97) ;  /* 0xfffffffc00f08947 */ /* 0x001fea000383ffff */
[----:B------:R-:W-:Y:S05]  /*5570*/  BSYNC.RECONVERGENT B0 ;  /* 0x0000000000007941 */ /* 0x000fea0003800200 */
.L_x_96:
[----:B------:R-:W-:Y:S01]  /*5580*/  LDS R8, [R2+0x10] ;  /* 0x0000100002087984 */ /* 0x000fe20000000800 */
[----:B------:R-:W-:Y:S03]  /*5590*/  BSSY.RECONVERGENT B0, `(.L_x_98) ;  /* 0x0000008000007945 */ /* 0x000fe60003800200 */
[----:B------:R-:W0:Y:S02]  /*55a0*/  LDS R11, [R2+0xc] ;  /* 0x00000c00020b7984 */ /* 0x000e240000000800 */
[----:B0-----:R-:W-:-:S05]  /*55b0*/  IMAD R8, R8, UR20, R11 ;  /* 0x0000001408087c24 */ /* 0x001fca000f8e020b */
[----:B------:R-:W-:-:S07]  /*55c0*/  LEA R8, R8, UR23, 0x2 ;  /* 0x0000001708087c11 */ /* 0x000fce000f8e10ff */
.L_x_99:
[----:B------:R-:W0:Y:S02]  /*55d0*/  LDS R10, [R8] ;  /* 0x00000000080a7984 */ /* 0x000e240000000800 */
[----:B0-----:R-:W-:-:S05]  /*55e0*/  FADD R11, R19, R10 ;  /* 0x0000000a130b7221 */ /* 0x001fca0000000000 */
[----:B------:R-:W0:Y:S02]  /*55f0*/  ATOMS.CAST.SPIN P0, [R8], R10, R11 ;  /* 0x0000000a0800758d */ /* 0x000e24000180000b */
[----:B0-----:R-:W-:Y:S05]  /*5600*/  @!P0 BRA `(.L_x_99) ;  /* 0xfffffffc00f08947 */ /* 0x001fea000383ffff */
[----:B------:R-:W-:Y:S05]  /*5610*/  BSYNC.RECONVERGENT B0 ;  /* 0x0000000000007941 */ /* 0x000fea0003800200 */
.L_x_98:
[----:B------:R-:W-:Y:S01]  /*5620*/  LDS R8, [R2+0xc] ;  /* 0x00000c0002087984 */ /* 0x000fe20000000800 */
[----:B------:R-:W-:Y:S03]  /*5630*/  BSSY.RECONVERGENT B0, `(.L_x_100) ;  /* 0x0000008000007945 */ /* 0x000fe60003800200 */
[----:B------:R-:W0:Y:S02]  /*5640*/  LDS R11, [R2+0x10] ;  /* 0x00001000020b7984 */ /* 0x000e240000000800 */
[----:B0-----:R-:W-:-:S05]  /*5650*/  IMAD R8, R8, UR20, R11 ;  /* 0x0000001408087c24 */ /* 0x001fca000f8e020b */
[----:B------:R-:W-:-:S07]  /*5660*/  LEA R8, R8, UR23, 0x2 ;  /* 0x0000001708087c11 */ /* 0x000fce000f8e10ff */
.L_x_101:
[----:B------:R-:W0:Y:S02]  /*5670*/  LDS R10, [R8] ;  /* 0x00000000080a7984 */ /* 0x000e240000000800 */
[----:B0-----:R-:W-:-:S05]  /*5680*/  FADD R11, R19, R10 ;  /* 0x0000000a130b7221 */ /* 0x001fca0000000000 */
[----:B------:R-:W0:Y:S02]  /*5690*/  ATOMS.CAST.SPIN P0, [R8], R10, R11 ;  /* 0x0000000a0800758d */ /* 0x000e24000180000b */
[----:B0-----:R-:W-:Y:S05]  /*56a0*/  @!P0 BRA `(.L_x_101) ;  /* 0xfffffffc00f08947 */ /* 0x001fea000383ffff */
[----:B------:R-:W-:Y:S05]  /*56b0*/  BSYNC.RECONVERGENT B0 ;  /* 0x0000000000007941 */ /* 0x000fea0003800200 */
.L_x_100:
[----:B------:R-:W-:Y:S01]  /*56c0*/  LDS R8, [R2+0x14] ;  /* 0x0000140002087984 */ /* 0x000fe20000000800 */
[----:B------:R-:W-:Y:S03]  /*56d0*/  BSSY.RECONVERGENT B0, `(.L_x_102) ;  /* 0x0000008000007945 */ /* 0x000fe60003800200 */
[----:B------:R-:W0:Y:S02]  /*56e0*/  LDS R11, [R2+0x10] ;  /* 0x00001000020b7984 */ /* 0x000e240000000800 */
[----:B0-----:R-:W-:-:S05]  /*56f0*/  IMAD R8, R8, UR20, R11 ;  /* 0x0000001408087c24 */ /* 0x001fca000f8e020b */
[----:B------:R-:W-:-:S07]  /*5700*/  LEA R8, R8, UR23, 0x2 ;  /* 0x0000001708087c11 */ /* 0x000fce000f8e10ff */
.L_x_103:
[----:B------:R-:W0:Y:S02]  /*5710*/  LDS R10, [R8] ;  /* 0x00000000080a7984 */ /* 0x000e240000000800 */
[----:B0-----:R-:W-:-:S05]  /*5720*/  FADD R11, R19, R10 ;  /* 0x0000000a130b7221 */ /* 0x001fca0000000000 */
[----:B------:R-:W0:Y:S02]  /*5730*/  ATOMS.CAST.SPIN P0, [R8], R10, R11 ;  /* 0x0000000a0800758d */ /* 0x000e24000180000b */
[----:B0-----:R-:W-:Y:S05]  /*5740*/  @!P0 BRA `(.L_x_103) ;  /* 0xfffffffc00f08947 */ /* 0x001fea000383ffff */
[----:B------:R-:W-:Y:S05]  /*5750*/  BSYNC.RECONVERGENT B0 ;  /* 0x0000000000007941 */ /* 0x000fea0003800200 */
.L_x_102:
[----:B------:R-:W-:Y:S01]  /*5760*/  LDS R8, [R2+0x10] ;  /* 0x0000100002087984 */ /* 0x000fe20000000800 */
[----:B------:R-:W-:Y:S03]  /*5770*/  BSSY.RECONVERGENT B0, `(.L_x_104) ;  /* 0x0000008000007945 */ /* 0x000fe60003800200 */
[----:B------:R-:W0:Y:S02]  /*5780*/  LDS R11, [R2+0x14] ;  /* 0x00001400020b7984 */ /* 0x000e240000000800 */
[----:B0-----:R-:W-:-:S05]  /*5790*/  IMAD R8, R8, UR20, R11 ;  /* 0x0000001408087c24 */ /* 0x001fca000f8e020b */
[----:B------:R-:W-:-:S07]  /*57a0*/  LEA R8, R8, UR23, 0x2 ;  /* 0x0000001708087c11 */ /* 0x000fce000f8e10ff */
.L_x_105:
[----:B------:R-:W0:Y:S02]  /*57b0*/  LDS R10, [R8] ;  /* 0x00000000080a7984 */ /* 0x000e240000000800 */
[----:B0-----:R-:W-:-:S05]  /*57c0*/  FADD R11, R19, R10 ;  /* 0x0000000a130b7221 */ /* 0x001fca0000000000 */
[----:B------:R-:W0:Y:S02]  /*57d0*/  ATOMS.CAST.SPIN P0, [R8], R10, R11 ;  /* 0x0000000a0800758d */ /* 0x000e24000180000b */
[----:B0-----:R-:W-:Y:S05]  /*57e0*/  @!P0 BRA `(.L_x_105) ;  /* 0xfffffffc00f08947 */ /* 0x001fea000383ffff */
[----:B------:R-:W-:Y:S05]  /*57f0*/  BSYNC.RECONVERGENT B0 ;  /* 0x0000000000007941 */ /* 0x000fea0003800200 */
.L_x_104:
[----:B------:R-:W-:Y:S01]  /*5800*/  LDS R8, [R2+0x18] ;  /* 0x0000180002087984 */ /* 0x000fe20000000800 */
[----:B------:R-:W-:Y:S03]  /*5810*/  BSSY.RECONVERGENT B0, `(.L_x_106) ;  /* 0x0000008000007945 */ /* 0x000fe60003800200 */
[----:B------:R-:W0:Y:S02]  /*5820*/  LDS R11, [R2+0x14] ;  /* 0x00001400020b7984 */ /* 0x000e240000000800 */
[----:B0-----:R-:W-:-:S05]  /*5830*/  IMAD R8, R8, UR20, R11 ;  /* 0x0000001408087c24 */ /* 0x001fca000f8e020b */
[----:B------:R-:W-:-:S07]  /*5840*/  LEA R8, R8, UR23, 0x2 ;  /* 0x0000001708087c11 */ /* 0x000fce000f8e10ff */
.L_x_107:
[----:B------:R-:W0:Y:S02]  /*5850*/  LDS R10, [R8] ;  /* 0x00000000080a7984 */ /* 0x000e240000000800 */
[----:B0-----:R-:W-:-:S05]  /*5860*/  FADD R11, R19, R10 ;  /* 0x0000000a130b7221 */ /* 0x001fca0000000000 */
[----:B------:R-:W0:Y:S02]  /*5870*/  ATOMS.CAST.SPIN P0, [R8], R10, R11 ;  /* 0x0000000a0800758d */ /* 0x000e24000180000b */
[----:B0-----:R-:W-:Y:S05]  /*5880*/  @!P0 BRA `(.L_x_107) ;  /* 0xfffffffc00f08947 */ /* 0x001fea000383ffff */
[----:B------:R-:W-:Y:S05]  /*5890*/  BSYNC.RECONVERGENT B0 ;  /* 0x0000000000007941 */ /* 0x000fea0003800200 */
.L_x_106:
[----:B------:R-:W-:Y:S01]  /*58a0*/  LDS R8, [R2+0x14] ;  /* 0x0000140002087984 */ /* 0x000fe20000000800 */
[----:B------:R-:W-:Y:S03]  /*58b0*/  BSSY.RECONVERGENT B0, `(.L_x_108) ;  /* 0x0000008000007945 */ /* 0x000fe60003800200 */
[----:B------:R-:W0:Y:S02]  /*58c0*/  LDS R11, [R2+0x18] ;  /* 0x00001800020b7984 */ /* 0x000e240000000800 */
[----:B0-----:R-:W-:-:S05]  /*58d0*/  IMAD R8, R8, UR20, R11 ;  /* 0x0000001408087c24 */ /* 0x001fca000f8e020b */
[----:B------:R-:W-:-:S07]  /*58e0*/  LEA R8, R8, UR23, 0x2 ;  /* 0x0000001708087c11 */ /* 0x000fce000f8e10ff */
.L_x_109:
[----:B------:R-:W0:Y:S02]  /*58f0*/  LDS R10, [R8] ;  /* 0x00000000080a7984 */ /* 0x000e240000000800 */
[----:B0-----:R-:W-:-:S05]  /*5900*/  FADD R11, R19, R10 ;  /* 0x0000000a130b7221 */ /* 0x001fca0000000000 */
[----:B------:R-:W0:Y:S02]  /*5910*/  ATOMS.CAST.SPIN P0, [R8], R10, R11 ;  /* 0x0000000a0800758d */ /* 0x000e24000180000b */
[----:B0-----:R-:W-:Y:S05]  /*5920*/  @!P0 BRA `(.L_x_109) ;  /* 0xfffffffc00f08947 */ /* 0x001fea000383ffff */
[----:B------:R-:W-:Y:S05]  /*5930*/  BSYNC.RECONVERGENT B0 ;  /* 0x0000000000007941 */ /* 0x000fea0003800200 */
.L_x_108:
[----:B------:R-:W-:Y:S01]  /*5940*/  LDS R8, [R2+0x1c] ;  /* 0x00001c0002087984 */ /* 0x000fe20000000800 */
[----:B------:R-:W-:Y:S03]  /*5950*/  BSSY.RECONVERGENT B0, `(.L_x_110) ;  /* 0x0000008000007945 */ /* 0x000fe60003800200 */
[----:B------:R-:W0:Y:S02]  /*5960*/  LDS R11, [R2+0x18] ;  /* 0x00001800020b7984 */ /* 0x000e240000000800 */
[----:B0-----:R-:W-:-:S05]  /*5970*/  IMAD R8, R8, UR20, R11 ;  /* 0x0000001408087c24 */ /* 0x001fca000f8e020b */
[----:B------:R-:W-:-:S07]  /*5980*/  LEA R8, R8, UR23, 0x2 ;  /* 0x0000001708087c11 */ /* 0x000fce000f8e10ff */
.L_x_111:
[----:B------:R-:W0:Y:S02]  /*5990*/  LDS R10, [R8] ;  /* 0x00000000080a7984 */ /* 0x000e240000000800 */
[----:B0-----:R-:W-:-:S05]  /*59a0*/  FADD R11, R19, R10 ;  /* 0x0000000a130b7221 */ /* 0x001fca0000000000 */
[----:B------:R-:W0:Y:S02]  /*59b0*/  ATOMS.CAST.SPIN P0, [R8], R10, R11 ;  /* 0x0000000a0800758d */ /* 0x000e24000180000b */
[----:B0-----:R-:W-:Y:S05]  /*59c0*/  @!P0 BRA `(.L_x_111) ;  /* 0xfffffffc00f08947 */ /* 0x001fea000383ffff */
[----:B------:R-:W-:Y:S05]  /*59d0*/  BSYNC.RECONVERGENT B0 ;  /* 0x0000000000007941 */ /* 0x000fea0003800200 */
.L_x_110:
[----:B------:R-:W-:Y:S01]  /*59e0*/  LDS R8, [R2+0x18] ;  /* 0x0000180002087984 */ /* 0x000fe20000000800 */
[----:B------:R-:W-:Y:S03]  /*59f0*/  BSSY.RECONVERGENT B0, `(.L_x_112) ;  /* 0x0000008000007945 */ /* 0x000fe60003800200 */
[----:B------:R-:W0:Y:S02]  /*5a00*/  LDS R11, [R2+0x1c] ;  /* 0x00001c00020b7984 */ /* 0x000e240000000800 */
[----:B0-----:R-:W-:-:S05]  /*5a10*/  IMAD R8, R8, UR20, R11 ;  /* 0x0000001408087c24 */ /* 0x001fca000f8e020b */
[----:B------:R-:W-:-:S07]  /*5a20*/  LEA R8, R8, UR23, 0x2 ;  /* 0x0000001708087c11 */ /* 0x000fce000f8e10ff */
.L_x_113:
[----:B------:R-:W0:Y:S02]  /*5a30*/  LDS R10, [R8] ;  /* 0x00000000080a7984 */ /* 0x000e240000000800 */
[----:B0-----:R-:W-:-:S05]  /*5a40*/  FADD R11, R19, R10 ;  /* 0x0000000a130b7221 */ /* 0x001fca0000000000 */
[----:B------:R-:W0:Y:S02]  /*5a50*/  ATOMS.CAST.SPIN P0, [R8], R10, R11 ;  /* 0x0000000a0800758d */ /* 0x000e24000180000b */
[----:B0-----:R-:W-:Y:S05]  /*5a60*/  @!P0 BRA `(.L_x_113) ;  /* 0xfffffffc00f08947 */ /* 0x001fea000383ffff */
[----:B------:R-:W-:Y:S05]  /*5a70*/  BSYNC.RECONVERGENT B0 ;  /* 0x0000000000007941 */ /* 0x000fea0003800200 */
.L_x_112:
[C---:B------:R-:W-:Y:S01]  /*5a80*/  IADD3 R2, PT, PT, R0.reuse, 0x7, RZ ;  /* 0x0000000700027810 */ /* 0x040fe20007ffe0ff */
[----:B------:R-:W-:-:S03]  /*5a90*/  VIADD R0, R0, 0x8 ;  /* 0x0000000800007836 */ /* 0x000fc60000000000 */
[----:B------:R-:W-:-:S13]  /*5aa0*/  ISETP.NE.AND P0, PT, R2, UR11, PT ;  /* 0x0000000b02007c0c */ /* 0x000fda000bf05270 */
[----:B------:R-:W-:Y:S05]  /*5ab0*/  @P0 BRA `(.L_x_114) ;  /* 0xfffffff4006c0947 */ /* 0x000fea000383ffff */
.L_x_81:
[----:B------:R-:W-:-:S04]  /*5ac0*/  UIADD3 UR14, UPT, UPT, UR20, -0x1, URZ ;  /* 0xffffffff140e7890 */ /* 0x000fc8000fffe0ff */
[----:B------:R-:W-:-:S09]  /*5ad0*/  ULOP3.LUT UP1, URZ, UR14, 0x7, URZ, 0xc0, !UPT ;  /* 0x000000070eff7892 */ /* 0x000fd2000f82c0ff */
[----:B------:R-:W-:Y:S05]  /*5ae0*/  BRA.U !UP1, `(.L_x_77) ;  /* 0x0000000909747547 */ /* 0x000fea000b800000 */
[----:B------:R-:W-:-:S04]  /*5af0*/  ULOP3.LUT UR6, UR14, 0x7, URZ, 0xc0, !UPT ;  /* 0x000000070e067892 */ /* 0x000fc8000f8ec0ff */
[----:B------:R-:W-:-:S04]  /*5b00*/  UIADD3 UR6, UPT, UPT, UR6, -0x1, URZ ;  /* 0xffffffff06067890 */ /* 0x000fc8000fffe0ff */
[----:B------:R-:W-:-:S09]  /*5b10*/  UISETP.GE.U32.AND UP1, UPT, UR6, 0x3, UPT ;  /* 0x000000030600788c */ /* 0x000fd2000bf26070 */
[----:B------:R-:W-:Y:S05]  /*5b20*/  BRA.U !UP1, `(.L_x_115) ;  /* 0x0000000509487547 */ /* 0x000fea000b800000 */
[----:B------:R-:W-:Y:S01]  /*5b30*/  LEA R2, R0, R7, 0x2 ;  /* 0x0000000700027211 */ /* 0x000fe200078e10ff */
[----:B------:R-:W-:Y:S04]  /*5b40*/  BSSY.RECONVERGENT B0, `(.L_x_116) ;  /* 0x0000009000007945 */ /* 0x000fe80003800200 */
[----:B------:R-:W-:Y:S04]  /*5b50*/  LDS R8, [R2] ;  /* 0x0000000002087984 */ /* 0x000fe80000000800 */
[----:B------:R-:W0:Y:S02]  /*5b60*/  LDS R11, [R2+-0x4] ;  /* 0xfffffc00020b7984 */ /* 0x000e240000000800 */
[----:B0-----:R-:W-:-:S05]  /*5b70*/  IMAD R8, R8, UR20, R11 ;  /* 0x0000001408087c24 */ /* 0x001fca000f8e020b */
[----:B------:R-:W-:-:S07]  /*5b80*/  LEA R8, R8, UR23, 0x2 ;  /* 0x0000001708087c11 */ /* 0x000fce000f8e10ff */
.L_x_117:
[----:B--2---:R-:W0:Y:S02]  /*5b90*/  LDS R10, [R8] ;  /* 0x00000000080a7984 */ /* 0x004e240000000800 */
[----:B0-----:R-:W-:-:S05]  /*5ba0*/  FADD R11, R19, R10 ;  /* 0x0000000a130b7221 */ /* 0x001fca0000000000 */
[----:B------:R-:W0:Y:S02]  /*5bb0*/  ATOMS.CAST.SPIN P0, [R8], R10, R11 ;  /* 0x0000000a0800758d */ /* 0x000e24000180000b */
[----:B0-----:R-:W-:Y:S05]  /*5bc0*/  @!P0 BRA `(.L_x_117) ;  /* 0xfffffffc00f08947 */ /* 0x001fea000383ffff */
[----:B------:R-:W-:Y:S05]  /*5bd0*/  BSYNC.RECONVERGENT B0 ;  /* 0x0000000000007941 */ /* 0x000fea0003800200 */
.L_x_116:
[----:B------:R-:W-:Y:S01]  /*5be0*/  LDS R8, [R2+-0x4] ;  /* 0xfffffc0002087984 */ /* 0x000fe20000000800 */
[----:B------:R-:W-:Y:S03]  /*5bf0*/  BSSY.RECONVERGENT B0, `(.L_x_118) ;  /* 0x0000008000007945 */ /* 0x000fe60003800200 */
[----:B------:R-:W0:Y:S02]  /*5c00*/  LDS R11, [R2] ;  /* 0x00000000020b7984 */ /* 0x000e240000000800 */
[----:B0-----:R-:W-:-:S05]  /*5c10*/  IMAD R8, R8, UR20, R11 ;  /* 0x0000001408087c24 */ /* 0x001fca000f8e020b */
[----:B------:R-:W-:-:S07]  /*5c20*/  LEA R8, R8, UR23, 0x2 ;  /* 0x0000001708087c11 */ /* 0x000fce000f8e10ff */
.L_x_119:
[----:B------:R-:W0:Y:S02]  /*5c30*/  LDS R10, [R8] ;  /* 0x00000000080a7984 */ /* 0x000e240000000800 */
[----:B0-----:R-:W-:-:S05]  /*5c40*/  FADD R11, R19, R10 ;  /* 0x0000000a130b7221 */ /* 0x001fca0000000000 */
[----:B------:R-:W0:Y:S02]  /*5c50*/  ATOMS.CAST.SPIN P0, [R8], R10, R11 ;  /* 0x0000000a0800758d */ /* 0x000e24000180000b */
[----:B0-----:R-:W-:Y:S05]  /*5c60*/  @!P0 BRA `(.L_x_119) ;  /* 0xfffffffc00f08947 */ /* 0x001fea000383ffff */
[----:B------:R-:W-:Y:S05]  /*5c70*/  BSYNC.RECONVERGENT B0 ;  /* 0x0000000000007941 */ /* 0x000fea0003800200 */
.L_x_118:
[----:B------:R-:W-:Y:S01]  /*5c80*/  LDS R8, [R2+0x4] ;  /* 0x0000040002087984 */ /* 0x000fe20000000800 */
[----:B------:R-:W-:Y:S03]  /*5c90*/  BSSY.RECONVERGENT B0, `(.L_x_120) ;  /* 0x0000008000007945 */ /* 0x000fe60003800200 */
[----:B------:R-:W0:Y:S02]  /*5ca0*/  LDS R11, [R2] ;  /* 0x00000000020b7984 */ /* 0x000e240000000800 */
[----:B0-----:R-:W-:-:S05]  /*5cb0*/  IMAD R8, R8, UR20, R11 ;  /* 0x0000001408087c24 */ /* 0x001fca000f8e020b */
[----:B------:R-:W-:-:S07]  /*5cc0*/  LEA R8, R8, UR23, 0x2 ;  /* 0x0000001708087c11 */ /* 0x000fce000f8e10ff */
.L_x_121:
[----:B------:R-:W0:Y:S02]  /*5cd0*/  LDS R10, [R8] ;  /* 0x00000000080a7984 */ /* 0x000e240000000800 */
[----:B0-----:R-:W-:-:S05]  /*5ce0*/  FADD R11, R19, R10 ;  /* 0x0000000a130b7221 */ /* 0x001fca0000000000 */
[----:B------:R-:W0:Y:S02]  /*5cf0*/  ATOMS.CAST.SPIN P0, [R8], R10, R11 ;  /* 0x0000000a0800758d */ /* 0x000e24000180000b */
[----:B0-----:R-:W-:Y:S05]  /*5d00*/  @!P0 BRA `(.L_x_121) ;  /* 0xfffffffc00f08947 */ /* 0x001fea000383ffff */
[----:B------:R-:W-:Y:S05]  /*5d10*/  BSYNC.RECONVERGENT B0 ;  /* 0x0000000000007941 */ /* 0x000fea0003800200 */
.L_x_120:
[----:B------:R-:W-:Y:S01]  /*5d20*/  LDS R8, [R2] ;  /* 0x0000000002087984 */ /* 0x000fe20000000800 */
[----:B------:R-:W-:Y:S03]  /*5d30*/  BSSY.RECONVERGENT B0, `(.L_x_122) ;  /* 0x0000008000007945 */ /* 0x000fe60003800200 */
[----:B------:R-:W0:Y:S02]  /*5d40*/  LDS R11, [R2+0x4] ;  /* 0x00000400020b7984 */ /* 0x000e240000000800 */
[----:B0-----:R-:W-:-:S05]  /*5d50*/  IMAD R8, R8, UR20, R11 ;  /* 0x0000001408087c24 */ /* 0x001fca000f8e020b */
[----:B------:R-:W-:-:S07]  /*5d60*/  LEA R8, R8, UR23, 0x2 ;  /* 0x0000001708087c11 */ /* 0x000fce000f8e10ff */
.L_x_123:
[----:B------:R-:W0:Y:S02]  /*5d70*/  LDS R10, [R8] ;  /* 0x00000000080a7984 */ /* 0x000e240000000800 */
[----:B0-----:R-:W-:-:S05]  /*5d80*/  FADD R11, R19, R10 ;  /* 0x0000000a130b7221 */ /* 0x001fca0000000000 */
[----:B------:R-:W0:Y:S02]  /*5d90*/  ATOMS.CAST.SPIN P0, [R8], R10, R11 ;  /* 0x0000000a0800758d */ /* 0x000e24000180000b */
[----:B0-----:R-:W-:Y:S05]  /*5da0*/  @!P0 BRA `(.L_x_123) ;  /* 0xfffffffc00f08947 */ /* 0x001fea000383ffff */
[----:B------:R-:W-:Y:S05]  /*5db0*/  BSYNC.RECONVERGENT B0 ;  /* 0x0000000000007941 */ /* 0x000fea0003800200 */
.L_x_122:
[----:B------:R-:W-:Y:S01]  /*5dc0*/  LDS R8, [R2+0x8] ;  /* 0x0000080002087984 */ /* 0x000fe20000000800 */
[----:B------:R-:W-:Y:S03]  /*5dd0*/  BSSY.RECONVERGENT B0, `(.L_x_124) ;  /* 0x0000008000007945 */ /* 0x000fe60003800200 */
[----:B------:R-:W0:Y:S02]  /*5de0*/  LDS R11, [R2+0x4] ;  /* 0x00000400020b7984 */ /* 0x000e240000000800 */
[----:B0-----:R-:W-:-:S05]  /*5df0*/  IMAD R8, R8, UR20, R11 ;  /* 0x0000001408087c24 */ /* 0x001fca000f8e020b */
[----:B------:R-:W-:-:S07]  /*5e00*/  LEA R8, R8, UR23, 0x2 ;  /* 0x0000001708087c11 */ /* 0x000fce000f8e10ff */
.L_x_125:
[----:B------:R-:W0:Y:S02]  /*5e10*/  LDS R10, [R8] ;  /* 0x00000000080a7984 */ /* 0x000e240000000800 */
[----:B0-----:R-:W-:-:S05]  /*5e20*/  FADD R11, R19, R10 ;  /* 0x0000000a130b7221 */ /* 0x001fca0000000000 */
[----:B------:R-:W0:Y:S02]  /*5e30*/  ATOMS.CAST.SPIN P0, [R8], R10, R11 ;  /* 0x0000000a0800758d */ /* 0x000e24000180000b */
[----:B0-----:R-:W-:Y:S05]  /*5e40*/  @!P0 BRA `(.L_x_125) ;  /* 0xfffffffc00f08947 */ /* 0x001fea000383ffff */
[----:B------:R-:W-:Y:S05]  /*5e50*/  BSYNC.RECONVERGENT B0 ;  /* 0x0000000000007941 */ /* 0x000fea0003800200 */
.L_x_124:
[----:B------:R-:W-:Y:S01]  /*5e60*/  LDS R8, [R2+0x4] ;  /* 0x0000040002087984 */ /* 0x000fe20000000800 */
[----:B------:R-:W-:Y:S03]  /*5e70*/  BSSY.RECONVERGENT B0, `(.L_x_126) ;  /* 0x0000008000007945 */ /* 0x000fe60003800200 */
[----:B------:R-:W0:Y:S02]  /*5e80*/  LDS R11, [R2+0x8] ;  /* 0x00000800020b7984 */ /* 0x000e240000000800 */
[----:B0-----:R-:W-:-:S05]  /*5e90*/  IMAD R8, R8, UR20, R11 ;  /* 0x0000001408087c24 */ /* 0x001fca000f8e020b */
[----:B------:R-:W-:-:S07]  /*5ea0*/  LEA R8, R8, UR23, 0x2 ;  /* 0x0000001708087c11 */ /* 0x000fce000f8e10ff */
.L_x_127:
[----:B------:R-:W0:Y:S02]  /*5eb0*/  LDS R10, [R8] ;  /* 0x00000000080a7984 */ /* 0x000e240000000800 */
[----:B0-----:R-:W-:-:S05]  /*5ec0*/  FADD R11, R19, R10 ;  /* 0x0000000a130b7221 */ /* 0x001fca0000000000 */
[----:B------:R-:W0:Y:S02]  /*5ed0*/  ATOMS.CAST.SPIN P0, [R8], R10, R11 ;  /* 0x0000000a0800758d */ /* 0x000e24000180000b */
[----:B0-----:R-:W-:Y:S05]  /*5ee0*/  @!P0 BRA `(.L_x_127) ;  /* 0xfffffffc00f08947 */ /* 0x001fea000383ffff */
[----:B------:R-:W-:Y:S05]  /*5ef0*/  BSYNC.RECONVERGENT B0 ;  /* 0x0000000000007941 */ /* 0x000fea0003800200 */
.L_x_126:
[----:B------:R-:W-:Y:S01]  /*5f00*/  LDS R8, [R2+0xc] ;  /* 0x00000c0002087984 */ /* 0x000fe20000000800 */
[----:B------:R-:W-:Y:S03]  /*5f10*/  BSSY.RECONVERGENT B0, `(.L_x_128) ;  /* 0x0000008000007945 */ /* 0x000fe60003800200 */
[----:B------:R-:W0:Y:S02]  /*5f20*/  LDS R11, [R2+0x8] ;  /* 0x00000800020b7984 */ /* 0x000e240000000800 */
[----:B0-----:R-:W-:-:S05]  /*5f30*/  IMAD R8, R8, UR20, R11 ;  /* 0x0000001408087c24 */ /* 0x001fca000f8e020b */
[----:B------:R-:W-:-:S07]  /*5f40*/  LEA R8, R8, UR23, 0x2 ;  /* 0x0000001708087c11 */ /* 0x000fce000f8e10ff */
.L_x_129:
[----:B------:R-:W0:Y:S02]  /*5f50*/  LDS R10, [R8] ;  /* 0x00000000080a7984 */ /* 0x000e240000000800 */
[----:B0-----:R-:W-:-:S05]  /*5f60*/  FADD R11, R19, R10 ;  /* 0x0000000a130b7221 */ /* 0x001fca0000000000 */
[----:B------:R-:W0:Y:S02]  /*5f70*/  ATOMS.CAST.SPIN P0, [R8], R10, R11 ;  /* 0x0000000a0800758d */ /* 0x000e24000180000b */
[----:B0-----:R-:W-:Y:S05]  /*5f80*/  @!P0 BRA `(.L_x_129) ;  /* 0xfffffffc00f08947 */ /* 0x001fea000383ffff */
[----:B------:R-:W-:Y:S05]  /*5f90*/  BSYNC.RECONVERGENT B0 ;  /* 0x0000000000007941 */ /* 0x000fea0003800200 */
.L_x_128:
[----:B------:R-:W-:Y:S01]  /*5fa0*/  LDS R8, [R2+0x8] ;  /* 0x0000080002087984 */ /* 0x000fe20000000800 */
[----:B------:R-:W-:Y:S03]  /*5fb0*/  BSSY.RECONVERGENT B0, `(.L_x_130) ;  /* 0x0000008000007945 */ /* 0x000fe60003800200 */
[----:B------:R-:W0:Y:S02]  /*5fc0*/  LDS R11, [R2+0xc] ;  /* 0x00000c00020b7984 */ /* 0x000e240000000800 */
[----:B0-----:R-:W-:-:S05]  /*5fd0*/  IMAD R8, R8, UR20, R11 ;  /* 0x0000001408087c24 */ /* 0x001fca000f8e020b */
[----:B------:R-:W-:-:S07]  /*5fe0*/  LEA R8, R8, UR23, 0x2 ;  /* 0x0000001708087c11 */ /* 0x000fce000f8e10ff */
.L_x_131:
[----:B------:R-:W0:Y:S02]  /*5ff0*/  LDS R10, [R8] ;  /* 0x00000000080a7984 */ /* 0x000e240000000800 */
[----:B0-----:R-:W-:-:S05]  /*6000*/  FADD R11, R19, R10 ;  /* 0x0000000a130b7221 */ /* 0x001fca0000000000 */
[----:B------:R-:W0:Y:S02]  /*6010*/  ATOMS.CAST.SPIN P0, [R8], R10, R11 ;  /* 0x0000000a0800758d */ /* 0x000e24000180000b */
[----:B0-----:R-:W-:Y:S05]  /*6020*/  @!P0 BRA `(.L_x_131) ;  /* 0xfffffffc00f08947 */ /* 0x001fea000383ffff */
[----:B------:R-:W-:Y:S05]  /*6030*/  BSYNC.RECONVERGENT B0 ;  /* 0x0000000000007941 */ /* 0x000fea0003800200 */
.L_x_130:
[----:B------:R-:W-:-:S07]  /*6040*/  IADD3 R0, PT, PT, R0, 0x4, RZ ;  /* 0x0000000400007810 */ /* 0x000fce0007ffe0ff */
.L_x_115:
[----:B------:R-:W-:-:S09]  /*6050*/  ULOP3.LUT UP1, URZ, UR14, 0x3, URZ, 0xc0, !UPT ;  /* 0x000000030eff7892 */ /* 0x000fd2000f82c0ff */
[----:B------:R-:W-:Y:S05]  /*6060*/  BRA.U !UP1, `(.L_x_77) ;  /* 0x0000000509147547 */ /* 0x000fea000b800000 */
[----:B------:R-:W-:-:S04]  /*6070*/  ULOP3.LUT UR10, UR14, 0x3, URZ, 0xc0, !UPT ;  /* 0x000000030e0a7892 */ /* 0x000fc8000f8ec0ff */
[----:B------:R-:W-:-:S09]  /*6080*/  UISETP.NE.AND UP1, UPT, UR10, 0x1, UPT ;  /* 0x000000010a00788c */ /* 0x000fd2000bf25270 */
[----:B------:R-:W-:Y:S05]  /*6090*/  BRA.U !UP1, `(.L_x_132) ;  /* 0x0000000109a87547 */ /* 0x000fea000b800000 */
[----:B------:R-:W-:Y:S01]  /*60a0*/  IMAD R2, R0, 0x4, R7 ;  /* 0x0000000400027824 */ /* 0x000fe200078e0207 */
[----:B------:R-:W-:Y:S04]  /*60b0*/  BSSY.RECONVERGENT B0, `(.L_x_133) ;  /* 0x0000009000007945 */ /* 0x000fe80003800200 */
[----:B------:R-:W-:Y:S04]  /*60c0*/  LDS R8, [R2] ;  /* 0x0000000002087984 */ /* 0x000fe80000000800 */
[----:B------:R-:W0:Y:S02]  /*60d0*/  LDS R11, [R2+-0x4] ;  /* 0xfffffc00020b7984 */ /* 0x000e240000000800 */
[----:B0-----:R-:W-:-:S05]  /*60e0*/  IMAD R8, R8, UR20, R11 ;  /* 0x0000001408087c24 */ /* 0x001fca000f8e020b */
[----:B------:R-:W-:-:S07]  /*60f0*/  LEA R8, R8, UR23, 0x2 ;  /* 0x0000001708087c11 */ /* 0x000fce000f8e10ff */
.L_x_134:
[----:B--2---:R-:W0:Y:S02]  /*6100*/  LDS R10, [R8] ;  /* 0x00000000080a7984 */ /* 0x004e240000000800 */
[----:B0-----:R-:W-:-:S05]  /*6110*/  FADD R11, R19, R10 ;  /* 0x0000000a130b7221 */ /* 0x001fca0000000000 */
[----:B------:R-:W0:Y:S02]  /*6120*/  ATOMS.CAST.SPIN P0, [R8], R10, R11 ;  /* 0x0000000a0800758d */ /* 0x000e24000180000b */
[----:B0-----:R-:W-:Y:S05]  /*6130*/  @!P0 BRA `(.L_x_134) ;  /* 0xfffffffc00f08947 */ /* 0x001fea000383ffff */
[----:B------:R-:W-:Y:S05]  /*6140*/  BSYNC.RECONVERGENT B0 ;  /* 0x0000000000007941 */ /* 0x000fea0003800200 */
.L_x_133:
[----:B------:R-:W-:Y:S01]  /*6150*/  LDS R8, [R2+-0x4] ;  /* 0xfffffc0002087984 */ /* 0x000fe20000000800 */
[----:B------:R-:W-:Y:S03]  /*6160*/  BSSY.RECONVERGENT B0, `(.L_x_135) ;  /* 0x0000008000007945 */ /* 0x000fe60003800200 */
[----:B------:R-:W0:Y:S02]  /*6170*/  LDS R11, [R2] ;  /* 0x00000000020b7984 */ /* 0x000e240000000800 */
[----:B0-----:R-:W-:-:S05]  /*6180*/  IMAD R8, R8, UR20, R11 ;  /* 0x0000001408087c24 */ /* 0x001fca000f8e020b */
[----:B------:R-:W-:-:S07]  /*6190*/  LEA R8, R8, UR23, 0x2 ;  /* 0x0000001708087c11 */ /* 0x000fce000f8e10ff */
.L_x_136:
[----:B------:R-:W0:Y:S02]  /*61a0*/  LDS R10, [R8] ;  /* 0x00000000080a7984 */ /* 0x000e240000000800 */
[----:B0-----:R-:W-:-:S05]  /*61b0*/  FADD R11, R19, R10 ;  /* 0x0000000a130b7221 */ /* 0x001fca0000000000 */
[----:B------:R-:W0:Y:S02]  /*61c0*/  ATOMS.CAST.SPIN P0, [R8], R10, R11 ;  /* 0x0000000a0800758d */ /* 0x000e24000180000b */
[----:B0-----:R-:W-:Y:S05]  /*61d0*/  @!P0 BRA `(.L_x_136) ;  /* 0xfffffffc00f08947 */ /* 0x001fea000383ffff */
[----:B------:R-:W-:Y:S05]  /*61e0*/  BSYNC.RECONVERGENT B0 ;  /* 0x0000000000007941 */ /* 0x000fea0003800200 */
.L_x_135:
[----:B------:R-:W-:Y:S01]  /*61f0*/  LDS R8, [R2+0x4] ;  /* 0x0000040002087984 */ /* 0x000fe20000000800 */
[----:B------:R-:W-:Y:S03]  /*6200*/  BSSY.RECONVERGENT B0, `(.L_x_137) ;  /* 0x0000008000007945 */ /* 0x000fe60003800200 */
[----:B------:R-:W0:Y:S02]  /*6210*/  LDS R11, [R2] ;  /* 0x00000000020b7984 */ /* 0x000e240000000800 */
[----:B0-----:R-:W-:-:S05]  /*6220*/  IMAD R8, R8, UR20, R11 ;  /* 0x0000001408087c24 */ /* 0x001fca000f8e020b */
[----:B------:R-:W-:-:S07]  /*6230*/  LEA R8, R8, UR23, 0x2 ;  /* 0x0000001708087c11 */ /* 0x000fce000f8e10ff */
.L_x_138:
[----:B------:R-:W0:Y:S02]  /*6240*/  LDS R10, [R8] ;  /* 0x00000000080a7984 */ /* 0x000e240000000800 */
[----:B0-----:R-:W-:-:S05]  /*6250*/  FADD R11, R19, R10 ;  /* 0x0000000a130b7221 */ /* 0x001fca0000000000 */
[----:B------:R-:W0:Y:S02]  /*6260*/  ATOMS.CAST.SPIN P0, [R8], R10, R11 ;  /* 0x0000000a0800758d */ /* 0x000e24000180000b */
[----:B0-----:R-:W-:Y:S05]  /*6270*/  @!P0 BRA `(.L_x_138) ;  /* 0xfffffffc00f08947 */ /* 0x001fea000383ffff */
[----:B------:R-:W-:Y:S05]  /*6280*/  BSYNC.RECONVERGENT B0 ;  /* 0x0000000000007941 */ /* 0x000fea0003800200 */
.L_x_137:
[----:B------:R-:W-:Y:S01]  /*6290*/  LDS R8, [R2] ;  /* 0x0000000002087984 */ /* 0x000fe20000000800 */
[----:B------:R-:W-:Y:S03]  /*62a0*/  BSSY.RECONVERGENT B0, `(.L_x_139) ;  /* 0x0000008000007945 */ /* 0x000fe60003800200 */
[----:B------:R-:W0:Y:S02]  /*62b0*/  LDS R11, [R2+0x4] ;  /* 0x00000400020b7984 */ /* 0x000e240000000800 */
[----:B0-----:R-:W-:-:S05]  /*62c0*/  IMAD R8, R8, UR20, R11 ;  /* 0x0000001408087c24 */ /* 0x001fca000f8e020b */
[----:B------:R-:W-:-:S07]  /*62d0*/  LEA R8, R8, UR23, 0x2 ;  /* 0x0000001708087c11 */ /* 0x000fce000f8e10ff */
.L_x_140:
[----:B------:R-:W0:Y:S02]  /*62e0*/  LDS R10, [R8] ;  /* 0x00000000080a7984 */ /* 0x000e240000000800 */
[----:B0-----:R-:W-:-:S05]  /*62f0*/  FADD R11, R19, R10 ;  /* 0x0000000a130b7221 */ /* 0x001fca0000000000 */
[----:B------:R-:W0:Y:S02]  /*6300*/  ATOMS.CAST.SPIN P0, [R8], R10, R11 ;  /* 0x0000000a0800758d */ /* 0x000e24000180000b */
[----:B0-----:R-:W-:Y:S05]  /*6310*/  @!P0 BRA `(.L_x_140) ;  /* 0xfffffffc00f08947 */ /* 0x001fea000383ffff */
[----:B------:R-:W-:Y:S05]  /*6320*/  BSYNC.RECONVERGENT B0 ;  /* 0x0000000000007941 */ /* 0x000fea0003800200 */
.L_x_139:
[----:B------:R-:W-:-:S07]  /*6330*/  IADD3 R0, PT, PT, R0, 0x2, RZ ;  /* 0x0000000200007810 */ /* 0x000fce0007ffe0ff */
.L_x_132:
[----:B------:R-:W-:-:S04]  /*6340*/  ULOP3.LUT UR6, UR20, 0x1, URZ, 0xc0, !UPT ;  /* 0x0000000114067892 */ /* 0x000fc8000f8ec0ff */
[----:B------:R-:W-:-:S09]  /*6350*/  UISETP.NE.U32.AND UP1, UPT, UR6, 0x1, UPT ;  /* 0x000000010600788c */ /* 0x000fd2000bf25070 */
[----:B------:R-:W-:Y:S05]  /*6360*/  BRA.U !UP1, `(.L_x_77) ;  /* 0x0000000109547547 */ /* 0x000fea000b800000 */
[----:B------:R-:W-:Y:S01]  /*6370*/  LEA R2, R0, R7, 0x2 ;  /* 0x0000000700027211 */ /* 0x000fe200078e10ff */
[----:B------:R-:W-:Y:S04]  /*6380*/  BSSY.RECONVERGENT B0, `(.L_x_141) ;  /* 0x0000009000007945 */ /* 0x000fe80003800200 */
[----:B------:R-:W-:Y:S04]  /*6390*/  LDS R0, [R2] ;  /* 0x0000000002007984 */ /* 0x000fe80000000800 */
[----:B------:R-:W0:Y:S02]  /*63a0*/  LDS R11, [R2+-0x4] ;  /* 0xfffffc00020b7984 */ /* 0x000e240000000800 */
[----:B0-----:R-:W-:-:S05]  /*63b0*/  IMAD R0, R0, UR20, R11 ;  /* 0x0000001400007c24 */ /* 0x001fca000f8e020b */
[----:B------:R-:W-:-:S07]  /*63c0*/  LEA R0, R0, UR23, 0x2 ;  /* 0x0000001700007c11 */ /* 0x000fce000f8e10ff */
.L_x_142:
[----:B--2---:R-:W0:Y:S02]  /*63d0*/  LDS R10, [R0] ;  /* 0x00000000000a7984 */ /* 0x004e240000000800 */
[----:B0-----:R-:W-:-:S05]  /*63e0*/  FADD R11, R19, R10 ;  /* 0x0000000a130b7221 */ /* 0x001fca0000000000 */
[----:B------:R-:W0:Y:S02]  /*63f0*/  ATOMS.CAST.SPIN P0, [R0], R10, R11 ;  /* 0x0000000a0000758d */ /* 0x000e24000180000b */
[----:B0-----:R-:W-:Y:S05]  /*6400*/  @!P0 BRA `(.L_x_142) ;  /* 0xfffffffc00f08947 */ /* 0x001fea000383ffff */
[----:B------:R-:W-:Y:S05]  /*6410*/  BSYNC.RECONVERGENT B0 ;  /* 0x0000000000007941 */ /* 0x000fea0003800200 */
.L_x_141:
[----:B------:R-:W-:Y:S01]  /*6420*/  LDS R0, [R2+-0x4] ;  /* 0xfffffc0002007984 */ /* 0x000fe20000000800 */
[----:B------:R-:W-:Y:S03]  /*6430*/  BSSY.RECONVERGENT B0, `(.L_x_77) ;  /* 0x0000008000007945 */ /* 0x000fe60003800200 */
[----:B------:R-:W0:Y:S02]  /*6440*/  LDS R11, [R2] ;  /* 0x00000000020b7984 */ /* 0x000e240000000800 */
[----:B0-----:R-:W-:-:S05]  /*6450*/  IMAD R0, R0, UR20, R11 ;  /* 0x0000001400007c24 */ /* 0x001fca000f8e020b */
[----:B------:R-:W-:-:S07]  /*6460*/  LEA R0, R0, UR23, 0x2 ;  /* 0x0000001700007c11 */ /* 0x000fce000f8e10ff */
.L_x_143:
[----:B------:R-:W0:Y:S02]  /*6470*/  LDS R10, [R0] ;  /* 0x00000000000a7984 */ /* 0x000e240000000800 */
[----:B0-----:R-:W-:-:S05]  /*6480*/  FADD R11, R19, R10 ;  /* 0x0000000a130b7221 */ /* 0x001fca0000000000 */
[----:B------:R-:W0:Y:S02]  /*6490*/  ATOMS.CAST.SPIN P0, [R0], R10, R11 ;  /* 0x0000000a0000758d */ /* 0x000e24000180000b */
[----:B0-----:R-:W-:Y:S05]  /*64a0*/  @!P0 BRA `(.L_x_143) ;  /* 0xfffffffc00f08947 */ /* 0x001fea000383ffff */
[----:B------:R-:W-:Y:S05]  /*64b0*/  BSYNC.RECONVERGENT B0 ;  /* 0x0000000000007941 */ /* 0x000fea0003800200 */
.L_x_77:
[----:B0-----:R-:W-:Y:S01]  /*64c0*/  LDS R0, [R7] ;  /* 0x0000000007007984 */ /* 0x001fe20000000800 */
[----:B---3--:R-:W-:Y:S01]  /*64d0*/  VIADD R2, R4, 0x1800000 ;  /* 0x0180000004027836 */ /* 0x008fe20000000000 */
[----:B------:R-:W-:Y:S02]  /*64e0*/  BSSY.RECONVERGENT B0, `(.L_x_144) ;  /* 0x000000f000007945 */ /* 0x000fe40003800200 */
[----:B------:R-:W0:Y:S02]  /*64f0*/  LDS R11, [R7+UR28+-0x4] ;  /* 0xfffffc1c070b7984 */ /* 0x000e240008000800 */
[----:B------:R-:W-:-:S04]  /*6500*/  LOP3.LUT R2, R2, 0x7f800000, RZ, 0xc0, !PT ;  /* 0x7f80000002027812 */ /* 0x000fc800078ec0ff */
[----:B------:R-:W-:Y:S01]  /*6510*/  ISETP.GT.U32.AND P0, PT, R2, 0x1ffffff, PT ;  /* 0x01ffffff0200780c */ /* 0x000fe20003f04070 */
[----:B0-----:R-:W-:-:S05]  /*6520*/  IMAD R0, R0, UR20, R11 ;  /* 0x0000001400007c24 */ /* 0x001fca000f8e020b */
[----:B------:R-:W-:-:S07]  /*6530*/  LEA R20, R0, UR23, 0x2 ;  /* 0x0000001700147c11 */ /* 0x000fce000f8e10ff */
[----:B------:R-:W-:Y:S05]  /*6540*/  @P0 BRA `(.L_x_145) ;  /* 0x0000000000100947 */ /* 0x000fea0003800000 */
[----:B------:R-:W-:Y:S02]  /*6550*/  MOV R0, R4 ;  /* 0x0000000400007202 */ /* 0x000fe40000000f00 */
[----:B------:R-:W-:-:S07]  /*6560*/  MOV R2, 0x6580 ;  /* 0x0000658000027802 */ /* 0x000fce0000000f00 */
[----:B-12---:R-:W-:Y:S05]  /*6570*/  CALL.REL.NOINC `($__internal_0_$__cuda_sm20_rcp_rn_f32_slowpath) ;  /* 0x0000001400847944 */ /* 0x006fea0003c00000 */
[----:B------:R-:W-:Y:S05]  /*6580*/  BRA `(.L_x_146) ;  /* 0x0000000000107947 */ /* 0x000fea0003800000 */
.L_x_145:
[----:B------:R-:W0:Y:S02]  /*6590*/  MUFU.RCP R19, R4 ;  /* 0x0000000400137308 */ /* 0x000e240000001000 */
[----:B0-----:R-:W-:-:S04]  /*65a0*/  FFMA R0, R4, R19, -1 ;  /* 0xbf80000004007423 */ /* 0x001fc80000000013 */
[----:B------:R-:W-:-:S04]  /*65b0*/  FADD.FTZ R0, -R0, -RZ ;  /* 0x800000ff00007221 */ /* 0x000fc80000010100 */
[----:B------:R-:W-:-:S07]  /*65c0*/  FFMA R19, R19, R0, R19 ;  /* 0x0000000013137223 */ /* 0x000fce0000000013 */
.L_x_146:
[----:B------:R-:W-:Y:S05]  /*65d0*/  BSYNC.RECONVERGENT B0 ;  /* 0x0000000000007941 */ /* 0x000fea0003800200 */
.L_x_144:
[----:B------:R-:W-:Y:S01]  /*65e0*/  BSSY.RECONVERGENT B0, `(.L_x_147) ;  /* 0x0000005000007945 */ /* 0x000fe20003800200 */
.L_x_148:
[----:B--2---:R-:W0:Y:S02]  /*65f0*/  LDS R10, [R20] ;  /* 0x00000000140a7984 */ /* 0x004e240000000800 */
[----:B0-----:R-:W-:-:S05]  /*6600*/  FADD R11, R19, R10 ;  /* 0x0000000a130b7221 */ /* 0x001fca0000000000 */
[----:B------:R-:W0:Y:S02]  /*6610*/  ATOMS.CAST.SPIN P0, [R20], R10, R11 ;  /* 0x0000000a1400758d */ /* 0x000e24000180000b */
[----:B0-----:R-:W-:Y:S05]  /*6620*/  @!P0 BRA `(.L_x_148) ;  /* 0xfffffffc00f08947 */ /* 0x001fea000383ffff */
[----:B------:R-:W-:Y:S05]  /*6630*/  BSYNC.RECONVERGENT B0 ;  /* 0x0000000000007941 */ /* 0x000fea0003800200 */
.L_x_147:
[----:B------:R-:W-:Y:S01]  /*6640*/  LDS R0, [R7+UR28+-0x4] ;  /* 0xfffffc1c07007984 */ /* 0x000fe20008000800 */
[----:B------:R-:W-:Y:S03]  /*6650*/  BSSY.RECONVERGENT B0, `(.L_x_149) ;  /* 0x0000008000007945 */ /* 0x000fe60003800200 */
[----:B------:R-:W0:Y:S02]  /*6660*/  LDS R11, [R7] ;  /* 0x00000000070b7984 */ /* 0x000e240000000800 */
[----:B0-----:R-:W-:-:S05]  /*6670*/  IMAD R0, R0, UR20, R11 ;  /* 0x0000001400007c24 */ /* 0x001fca000f8e020b */
[----:B------:R-:W-:-:S07]  /*6680*/  LEA R0, R0, UR23, 0x2 ;  /* 0x0000001700007c11 */ /* 0x000fce000f8e10ff */
.L_x_150:
[----:B------:R-:W0:Y:S02]  /*6690*/  LDS R10, [R0] ;  /* 0x00000000000a7984 */ /* 0x000e240000000800 */
[----:B0-----:R-:W-:-:S05]  /*66a0*/  FADD R11, R19, R10 ;  /* 0x0000000a130b7221 */ /* 0x001fca0000000000 */
[----:B------:R-:W0:Y:S02]  /*66b0*/  ATOMS.CAST.SPIN P0, [R0], R10, R11 ;  /* 0x0000000a0000758d */ /* 0x000e24000180000b */
[----:B0-----:R-:W-:Y:S05]  /*66c0*/  @!P0 BRA `(.L_x_150) ;  /* 0xfffffffc00f08947 */ /* 0x001fea000383ffff */
[----:B------:R-:W-:Y:S05]  /*66d0*/  BSYNC.RECONVERGENT B0 ;  /* 0x0000000000007941 */ /* 0x000fea0003800200 */
.L_x_149:
[----:B------:R-:W0:Y:S01]  /*66e0*/  LDCU UR6, c[0x0][0x3a8] ;  /* 0x00007500ff0677ac */ /* 0x000e220008000800 */
[----:B------:R-:W-:-:S04]  /*66f0*/  UIADD3 UR5, UPT, UPT, UR5, 0x1, URZ ;  /* 0x0000000105057890 */ /* 0x000fc8000fffe0ff */
[----:B0-----:R-:W-:Y:S01]  /*6700*/  UISETP.NE.AND UP1, UPT, UR5, UR6, UPT ;  /* 0x000000060500728c */ /* 0x001fe2000bf25270 */
[----:B------:R-:W-:Y:S08]  /*6710*/  BAR.SYNC.DEFER_BLOCKING 0x0 ;  /* 0x0000000000007b1d */ /* 0x000ff00000010000 */
[----:B------:R-:W-:Y:S05]  /*6720*/  BRA.U UP1, `(.L_x_151) ;  /* 0xffffffb501607547 */ /* 0x000fea000b83ffff */
.L_x_15:
[----:B------:R0:W-:Y:S01]  /*6730*/  STS [R9], R4 ;  /* 0x0000000409007388 */ /* 0x0001e20000000800 */
[----:B------:R-:W-:-:S09]  /*6740*/  UISETP.GE.U32.AND UP1, UPT, UR20, 0x2, UPT ;  /* 0x000000021400788c */ /* 0x000fd2000bf26070 */
[----:B0-----:R-:W-:Y:S05]  /*6750*/  BRA.U !UP1, `(.L_x_152) ;  /* 0x00000001093c7547 */ /* 0x001fea000b800000 */
[----:B------:R-:W-:-:S07]  /*6760*/  MOV R0, UR20 ;  /* 0x0000001400007c02 */ /* 0x000fce0008000f00 */
.L_x_153:
[----:B------:R-:W-:-:S04]  /*6770*/  SHF.R.U32.HI R10, RZ, 0x1, R0 ;  /* 0x00000001ff0a7819 */ /* 0x000fc80000011600 */
[----:B------:R-:W-:-:S13]  /*6780*/  ISETP.GE.U32.AND P0, PT, R3, R10, PT ;  /* 0x0000000a0300720c */ /* 0x000fda0003f06070 */
[----:B------:R-:W-:Y:S01]  /*6790*/  @!P0 IMAD R8, R10, 0x4, R9 ;  /* 0x000000040a088824 */ /* 0x000fe200078e0209 */
[----:B------:R-:W-:Y:S04]  /*67a0*/  @!P0 LDS R2, [R9] ;  /* 0x0000000009028984 */ /* 0x000fe80000000800 */
[----:B------:R-:W0:Y:S02]  /*67b0*/  @!P0 LDS R11, [R8] ;  /* 0x00000000080b8984 */ /* 0x000e240000000800 */
[----:B0-----:R-:W-:Y:S02]  /*67c0*/  @!P0 FSETP.GEU.AND P1, PT, R2, R11, PT ;  /* 0x0000000b0200820b */ /* 0x001fe40003f2e000 */
[----:B------:R-:W-:Y:S02]  /*67d0*/  @!P0 LEA R11, R3, UR13, 0x2 ;  /* 0x0000000d030b8c11 */ /* 0x000fe4000f8e10ff */
[----:B------:R-:W-:-:S04]  /*67e0*/  @!P0 SEL R2, R10, RZ, P1 ;  /* 0x000000ff0a028207 */ /* 0x000fc80000800000 */
[----:B------:R-:W-:-:S05]  /*67f0*/  @!P0 IADD3 R2, PT, PT, R2, R3, RZ ;  /* 0x0000000302028210 */ /* 0x000fca0007ffe0ff */
[----:B------:R0:W-:Y:S01]  /*6800*/  @!P0 STS [R11], R2 ;  /* 0x000000020b008388 */ /* 0x0001e20000000800 */
[----:B------:R-:W-:Y:S01]  /*6810*/  BAR.SYNC.DEFER_BLOCKING 0x0 ;  /* 0x0000000000007b1d */ /* 0x000fe20000010000 */
[----:B------:R-:W-:Y:S02]  /*6820*/  ISETP.GT.U32.AND P0, PT, R0, 0x3, PT ;  /* 0x000000030000780c */ /* 0x000fe40003f04070 */
[----:B------:R-:W-:-:S11]  /*6830*/  MOV R0, R10 ;  /* 0x0000000a00007202 */ /* 0x000fd60000000f00 */
[----:B0-----:R-:W-:Y:S05]  /*6840*/  @P0 BRA `(.L_x_153) ;  /* 0xfffffffc00c80947 */ /* 0x001fea000383ffff */
.L_x_152:
[----:B------:R-:W0:Y:S01]  /*6850*/  LDS R0, [UR13] ;  /* 0x0000000dff007984 */ /* 0x000e220008000800 */
[----:B------:R-:W-:Y:S01]  /*6860*/  IMAD.U32 R10, RZ, RZ, UR8 ;  /* 0x00000008ff0a7e24 */ /* 0x000fe2000f8e00ff */
[----:B------:R-:W-:Y:S01]  /*6870*/  MOV R11, UR9 ;  /* 0x00000009000b7c02 */ /* 0x000fe20008000f00 */
[----:B------:R-:W2:Y:S01]  /*6880*/  S2UR UR6, SR_CgaCtaId ;  /* 0x00000000000679c3 */ /* 0x000ea20000008800 */
[----:B------:R-:W-:Y:S02]  /*6890*/  UMOV UR5, 0x400 ;  /* 0x0000040000057882 */ /* 0x000fe40000000000 */
[----:B--2---:R-:W-:Y:S01]  /*68a0*/  ULEA UR5, UR6, UR5, 0x18 ;  /* 0x0000000506057291 */ /* 0x004fe2000f8ec0ff */
[----:B0-----:R-:W-:-:S13]  /*68b0*/  ISETP.NE.AND P0, PT, R3, R0, PT ;  /* 0x000000000300720c */ /* 0x001fda0003f05270 */
[----:B------:R-:W0:Y:S01]  /*68c0*/  @!P0 S2R R0, SR_CgaCtaId ;  /* 0x0000000000008919 */ /* 0x000e220000008800 */
[----:B------:R-:W-:Y:S01]  /*68d0*/  @!P0 MOV R19, 0x400 ;  /* 0x0000040000138802 */ /* 0x000fe20000000f00 */
[----:B------:R2:W-:Y:S03]  /*68e0*/  @!P0 STG.E desc[UR18][R10.64], R4 ;  /* 0x000000040a008986 */ /* 0x0005e6000c101912 */
[----:B0-----:R-:W-:-:S05]  /*68f0*/  @!P0 LEA R19, R0, R19, 0x18 ;  /* 0x0000001300138211 */ /* 0x001fca00078ec0ff */
[----:B------:R2:W-:Y:S01]  /*6900*/  @!P0 STS [R19], R4 ;  /* 0x0000000413008388 */ /* 0x0005e20000000800 */
[----:B------:R-:W-:Y:S06]  /*6910*/  MEMBAR.SC.GPU ;  /* 0x0000000000007992 */ /* 0x000fec0000002000 */
[----:B------:R-:W-:-:S00]  /*6920*/  ERRBAR ;  /* 0x00000000000079ab */ /* 0x000fc00000000000 */
[----:B------:R-:W-:Y:S06]  /*6930*/  CGAERRBAR ;  /* 0x00000000000075ab */ /* 0x000fec0000000000 */
[----:B------:R-:W-:Y:S01]  /*6940*/  CCTL.IVALL ;  /* 0x00000000ff00798f */ /* 0x000fe20002000000 */
[----:B------:R-:W-:-:S03]  /*6950*/  UISETP.GE.U32.AND UP1, UPT, UR20, 0x4, UPT ;  /* 0x000000041400788c */ /* 0x000fc6000bf26070 */
[----:B------:R-:W0:Y:S01]  /*6960*/  LDS R0, [UR5] ;  /* 0x00000005ff007984 */ /* 0x000e220008000800 */
[----:B------:R-:W-:-:S05]  /*6970*/  UMOV UR5, URZ ;  /* 0x000000ff00057c82 */ /* 0x000fca0008000000 */
[----:B--2---:R-:W-:Y:S05]  /*6980*/  BRA.U !UP1, `(.L_x_154) ;  /* 0x0000000109dc7547 */ /* 0x004fea000b800000 */
[----:B------:R-:W2:Y:S01]  /*6990*/  LDC.64 R10, c[0x0][0x388] ;  /* 0x0000e200ff0a7b82 */ /* 0x000ea20000000a00 */
[----:B------:R-:W3:Y:S01]  /*69a0*/  LDCU.64 UR16, c[0x0][0x390] ;  /* 0x00007200ff1077ac */ /* 0x000ee20008000a00 */
[----:B------:R-:W-:-:S05]  /*69b0*/  UMOV UR5, URZ ;  /* 0x000000ff00057c82 */ /* 0x000fca0008000000 */
.L_x_156:
[----:B---3--:R-:W-:-:S06]  /*69c0*/  UIMAD.WIDE.U32 UR14, UR5, 0x4, UR16 ;  /* 0x00000004050e78a5 */ /* 0x008fcc000f8e0010 */
[----:B0-----:R-:W-:Y:S01]  /*69d0*/  MOV R18, UR14 ;  /* 0x0000000e00127c02 */ /* 0x001fe20008000f00 */
[----:B------:R-:W-:-:S05]  /*69e0*/  IMAD.U32 R19, RZ, RZ, UR15 ;  /* 0x0000000fff137e24 */ /* 0x000fca000f8e00ff */
[----:B------:R-:W0:Y:S01]  /*69f0*/  LDG.E R21, desc[UR18][R18.64] ;  /* 0x0000001212157981 */ /* 0x000e22000c1e1900 */
[----:B------:R-:W-:Y:S02]  /*6a00*/  MOV R2, UR5 ;  /* 0x0000000500027c02 */ /* 0x000fe40008000f00 */
[----:B0-----:R-:W-:-:S13]  /*6a10*/  FSETP.NEU.AND P0, PT, R0, R21, PT ;  /* 0x000000150000720b */ /* 0x001fda0003f0d000 */
[----:B------:R-:W-:Y:S01]  /*6a20*/  @!P0 IMAD R23, R2, UR20, R3 ;  /* 0x0000001402178c24 */ /* 0x000fe2000f8e0203 */
[----:B------:R-:W0:Y:S04]  /*6a30*/  @!P0 LDC.64 R20, c[0x0][0x388] ;  /* 0x0000e200ff148b82 */ /* 0x000e280000000a00 */
[----:B------:R-:W-:-:S05]  /*6a40*/  @!P0 LEA R2, R23, UR23, 0x2 ;  /* 0x0000001717028c11 */ /* 0x000fca000f8e10ff */
[----:B------:R-:W3:Y:S01]  /*6a50*/  @!P0 LDS R25, [R2] ;  /* 0x0000000002198984 */ /* 0x000ee20000000800 */
[----:B0-----:R-:W-:-:S05]  /*6a60*/  @!P0 IMAD.WIDE.U32 R22, R23, 0x4, R20 ;  /* 0x0000000417168825 */ /* 0x001fca00078e0014 */
[----:B---3--:R-:W-:Y:S04]  /*6a70*/  @!P0 STG.E desc[UR18][R22.64], R25 ;  /* 0x0000001916008986 */ /* 0x008fe8000c101912 */
[----:B------:R-:W3:Y:S02]  /*6a80*/  LDG.E R21, desc[UR18][R18.64+0x4] ;  /* 0x0000041212157981 */ /* 0x000ee4000c1e1900 */
[----:B---3--:R-:W-:-:S13]  /*6a90*/  FSETP.NEU.AND P0, PT, R0, R21, PT ;  /* 0x000000150000720b */ /* 0x008fda0003f0d000 */
[----:B------:R-:W-:Y:S01]  /*6aa0*/  VOTEU.ANY UP2, P0 ;  /* 0x0000000000ff7886 */ /* 0x000fe20000040100 */
[----:B------:R-:W-:-:S04]  /*6ab0*/  PLOP3.LUT P0, PT, PT, PT, UP2, 0x80, 0x8 ;  /* 0x000000000008781c */ /* 0x000fc80003f0f028 */
[----:B------:R-:W-:Y:S01]  /*6ac0*/  @!UP2 UIMAD UR6, UR20, UR5, UR20 ;  /* 0x000000051406a2a4 */ /* 0x000fe2000f8e0214 */
[----:B------:R-:W0:Y:S08]  /*6ad0*/  @!UP2 LDCU.64 UR14, c[0x0][0x388] ;  /* 0x00007100ff0ea7ac */ /* 0x000e300008000a00 */
[----:B-1----:R-:W-:-:S04]  /*6ae0*/  @!P0 IADD3 R27, PT, PT, R3, UR6, RZ ;  /* 0x00000006031b8c10 */ /* 0x002fc8000fffe0ff */
[----:B------:R-:W-:-:S05]  /*6af0*/  @!P0 LEA R8, R27, UR23, 0x2 ;  /* 0x000000171b088c11 */ /* 0x000fca000f8e10ff */
[----:B------:R-:W1:Y:S01]  /*6b00*/  @!P0 LDS R29, [R8] ;  /* 0x00000000081d8984 */ /* 0x000e620000000800 */
[----:B0-----:R-:W-:Y:S01]  /*6b10*/  MOV R21, UR15 ;  /* 0x0000000f00157c02 */ /* 0x001fe20008000f00 */
[----:B------:R-:W-:-:S04]  /*6b20*/  IMAD.U32 R20, RZ, RZ, UR14 ;  /* 0x0000000eff147e24 */ /* 0x000fc8000f8e00ff */
[----:B------:R-:W-:-:S05]  /*6b30*/  @!P0 IMAD.WIDE.U32 R20, R27, 0x4, R20 ;  /* 0x000000041b148825 */ /* 0x000fca00078e0014 */
[----:B-1----:R0:W-:Y:S04]  /*6b40*/  @!P0 STG.E desc[UR18][R20.64], R29 ;  /* 0x0000001d14008986 */ /* 0x0021e8000c101912 */
[----:B------:R-:W3:Y:S01]  /*6b50*/  LDG.E R23, desc[UR18][R18.64+0x8] ;  /* 0x0000081212177981 */ /* 0x000ee2000c1e1900 */
[----:B------:R-:W1:Y:S01]  /*6b60*/  LDC R22, c[0x0][0x360] ;  /* 0x0000d800ff167b82 */ /* 0x000e620000000800 */
[----:B---3--:R-:W-:-:S13]  /*6b70*/  FSETP.NEU.AND P0, PT, R0, R23, PT ;  /* 0x000000170000720b */ /* 0x008fda0003f0d000 */
[----:B------:R-:W-:Y:S01]  /*6b80*/  VOTEU.ANY UP2, P0 ;  /* 0x0000000000ff7886 */ /* 0x000fe20000040100 */
[----:B------:R-:W-:-:S04]  /*6b90*/  PLOP3.LUT P0, PT, PT, PT, UP2, 0x80, 0x8 ;  /* 0x000000000008781c */ /* 0x000fc80003f0f028 */
[----:B------:R-:W-:Y:S01]  /*6ba0*/  @!UP2 UIADD3 UR6, UPT, UPT, UR5, 0x2, URZ ;  /* 0x000000020506a890 */ /* 0x000fe2000fffe0ff */
[----:B------:R-:W0:Y:S08]  /*6bb0*/  @!UP2 LDCU.64 UR14, c[0x0][0x388] ;  /* 0x00007100ff0ea7ac */ /* 0x000e300008000a00 */
[----:B-1----:R-:W-:-:S05]  /*6bc0*/  @!P0 IMAD R23, R22, UR6, R3 ;  /* 0x0000000616178c24 */ /* 0x002fca000f8e0203 */
[----:B------:R-:W-:-:S05]  /*6bd0*/  @!P0 LEA R2, R23, UR23, 0x2 ;  /* 0x0000001717028c11 */ /* 0x000fca000f8e10ff */
[----:B------:R-:W1:Y:S01]  /*6be0*/  @!P0 LDS R25, [R2] ;  /* 0x0000000002198984 */ /* 0x000e620000000800 */
[----:B0-----:R-:W-:Y:S01]  /*6bf0*/  MOV R20, UR14 ;  /* 0x0000000e00147c02 */ /* 0x001fe20008000f00 */
[----:B------:R-:W-:-:S04]  /*6c00*/  IMAD.U32 R21, RZ, RZ, UR15 ;  /* 0x0000000fff157e24 */ /* 0x000fc8000f8e00ff */
[----:B------:R-:W-:-:S05]  /*6c10*/  @!P0 IMAD.WIDE.U32 R20, R23, 0x4, R20 ;  /* 0x0000000417148825 */ /* 0x000fca00078e0014 */
[----:B-1----:R0:W-:Y:S04]  /*6c20*/  @!P0 STG.E desc[UR18][R20.64], R25 ;  /* 0x0000001914008986 */ /* 0x0021e8000c101912 */
[----:B------:R-:W3:Y:S02]  /*6c30*/  LDG.E R19, desc[UR18][R18.64+0xc] ;  /* 0x00000c1212137981 */ /* 0x000ee4000c1e1900 */
[----:B---3--:R-:W-:-:S13]  /*6c40*/  FSETP.NEU.AND P0, PT, R0, R19, PT ;  /* 0x000000130000720b */ /* 0x008fda0003f0d000 */
[----:B0-----:R-:W-:Y:S05]  /*6c50*/  @P0 BRA `(.L_x_155) ;  /* 0x0000000000180947 */ /* 0x001fea0003800000 */
[----:B------:R-:W-:-:S06]  /*6c60*/  UIADD3 UR6, UPT, UPT, UR5, 0x3, URZ ;  /* 0x0000000305067890 */ /* 0x000fcc000fffe0ff */
[----:B------:R-:W-:-:S05]  /*6c70*/  IMAD R19, R22, UR6, R3 ;  /* 0x0000000616137c24 */ /* 0x000fca000f8e0203 */
[C---:B------:R-:W-:Y:S01]  /*6c80*/  LEA R2, R19.reuse, UR23, 0x2 ;  /* 0x0000001713027c11 */ /* 0x040fe2000f8e10ff */
[----:B--2---:R-:W-:-:S04]  /*6c90*/  IMAD.WIDE.U32 R18, R19, 0x4, R10 ;  /* 0x0000000413127825 */ /* 0x004fc800078e000a */
[----:B------:R-:W0:Y:S04]  /*6ca0*/  LDS R21, [R2] ;  /* 0x0000000002157984 */ /* 0x000e280000000800 */
[----:B0-----:R0:W-:Y:S02]  /*6cb0*/  STG.E desc[UR18][R18.64], R21 ;  /* 0x0000001512007986 */ /* 0x0011e4000c101912 */
.L_x_155:
[----:B------:R-:W-:-:S04]  /*6cc0*/  UIADD3 UR5, UPT, UPT, UR5, 0x4, URZ ;  /* 0x0000000405057890 */ /* 0x000fc8000fffe0ff */
[----:B------:R-:W-:-:S09]  /*6cd0*/  UISETP.NE.AND UP2, UPT, UR5, UR7, UPT ;  /* 0x000000070500728c */ /* 0x000fd2000bf45270 */
[----:B------:R-:W-:Y:S05]  /*6ce0*/  BRA.U UP2, `(.L_x_156) ;  /* 0xfffffffd02347547 */ /* 0x000fea000b83ffff */
[----:B------:R-:W-:-:S05]  /*6cf0*/  UMOV UR5, UR7 ;  /* 0x0000000700057c82 */ /* 0x000fca0008000000 */
.L_x_154:
[----:B------:R-:W-:-:S09]  /*6d00*/  UISETP.NE.AND UP2, UPT, UR21, URZ, UPT ;  /* 0x000000ff1500728c */ /* 0x000fd2000bf45270 */
[----:B------:R-:W-:Y:S05]  /*6d10*/  BRA.U !UP2, `(.L_x_157) ;  /* 0x000000010a987547 */ /* 0x000fea000b800000 */
[----:B------:R-:W3:Y:S02]  /*6d20*/  LDCU.64 UR14, c[0x0][0x390] ;  /* 0x00007200ff0e77ac */ /* 0x000ee40008000a00 */
[----:B---3--:R-:W-:-:S06]  /*6d30*/  UIMAD.WIDE.U32 UR14, UR5, 0x4, UR14 ;  /* 0x00000004050e78a5 */ /* 0x008fcc000f8e000e */
[----:B--2---:R-:W-:Y:S02]  /*6d40*/  MOV R10, UR14 ;  /* 0x0000000e000a7c02 */ /* 0x004fe40008000f00 */
[----:B------:R-:W-:-:S05]  /*6d50*/  MOV R11, UR15 ;  /* 0x0000000f000b7c02 */ /* 0x000fca0008000f00 */
[----:B0-----:R-:W2:Y:S01]  /*6d60*/  LDG.E R19, desc[UR18][R10.64] ;  /* 0x000000120a137981 */ /* 0x001ea2000c1e1900 */
[----:B------:R-:W-:Y:S01]  /*6d70*/  IMAD.U32 R2, RZ, RZ, UR5 ;  /* 0x00000005ff027e24 */ /* 0x000fe2000f8e00ff */
[----:B------:R-:W-:Y:S01]  /*6d80*/  UISETP.NE.AND UP3, UPT, UR21, 0x1, UPT ;  /* 0x000000011500788c */ /* 0x000fe2000bf65270 */
[----:B--2---:R-:W-:-:S13]  /*6d90*/  FSETP.NEU.AND P0, PT, R0, R19, PT ;  /* 0x000000130000720b */ /* 0x004fda0003f0d000 */
[----:B------:R-:W-:Y:S01]  /*6da0*/  @!P0 IMAD R21, R2, UR20, R3 ;  /* 0x0000001402158c24 */ /* 0x000fe2000f8e0203 */
[----:B------:R-:W0:Y:S04]  /*6db0*/  @!P0 LDC.64 R18, c[0x0][0x388] ;  /* 0x0000e200ff128b82 */ /* 0x000e280000000a00 */
[----:B------:R-:W-:-:S05]  /*6dc0*/  @!P0 LEA R2, R21, UR23, 0x2 ;  /* 0x0000001715028c11 */ /* 0x000fca000f8e10ff */
[----:B------:R-:W2:Y:S01]  /*6dd0*/  @!P0 LDS R23, [R2] ;  /* 0x0000000002178984 */ /* 0x000ea20000000800 */
[----:B0-----:R-:W-:-:S05]  /*6de0*/  @!P0 IMAD.WIDE.U32 R18, R21, 0x4, R18 ;  /* 0x0000000415128825 */ /* 0x001fca00078e0012 */
[----:B--2---:R3:W-:Y:S01]  /*6df0*/  @!P0 STG.E desc[UR18][R18.64], R23 ;  /* 0x0000001712008986 */ /* 0x0047e2000c101912 */
[----:B------:R-:W-:Y:S05]  /*6e00*/  BRA.U !UP3, `(.L_x_157) ;  /* 0x000000010b5c7547 */ /* 0x000fea000b800000 */
[----:B---3--:R-:W2:Y:S01]  /*6e10*/  LDG.E R19, desc[UR18][R10.64+0x4] ;  /* 0x000004120a137981 */ /* 0x008ea2000c1e1900 */
[----:B------:R-:W-:Y:S01]  /*6e20*/  UISETP.NE.AND UP3, UPT, UR21, 0x2, UPT ;  /* 0x000000021500788c */ /* 0x000fe2000bf65270 */
[----:B--2---:R-:W-:-:S13]  /*6e30*/  FSETP.NEU.AND P0, PT, R0, R19, PT ;  /* 0x000000130000720b */ /* 0x004fda0003f0d000 */
[----:B------:R-:W-:Y:S05]  /*6e40*/  @P0 BRA `(.L_x_158) ;  /* 0x00000000001c0947 */ /* 0x000fea0003800000 */
[----:B------:R-:W-:Y:S01]  /*6e50*/  UIMAD UR6, UR20, UR5, UR20 ;  /* 0x00000005140672a4 */ /* 0x000fe2000f8e0214 */
[----:B------:R-:W0:Y:S05]  /*6e60*/  LDC.64 R18, c[0x0][0x388] ;  /* 0x0000e200ff127b82 */ /* 0x000e2a0000000a00 */
[----:B------:R-:W-:-:S04]  /*6e70*/  IADD3 R21, PT, PT, R3, UR6, RZ ;  /* 0x0000000603157c10 */ /* 0x000fc8000fffe0ff */
[----:B------:R-:W-:-:S05]  /*6e80*/  LEA R2, R21, UR23, 0x2 ;  /* 0x0000001715027c11 */ /* 0x000fca000f8e10ff */
[----:B------:R-:W2:Y:S01]  /*6e90*/  LDS R23, [R2] ;  /* 0x0000000002177984 */ /* 0x000ea20000000800 */
[----:B0-----:R-:W-:-:S05]  /*6ea0*/  IMAD.WIDE.U32 R18, R21, 0x4, R18 ;  /* 0x0000000415127825 */ /* 0x001fca00078e0012 */
[----:B--2---:R0:W-:Y:S02]  /*6eb0*/  STG.E desc[UR18][R18.64], R23 ;  /* 0x0000001712007986 */ /* 0x0041e4000c101912 */
.L_x_158:
[----:B------:R-:W-:Y:S05]  /*6ec0*/  BRA.U !UP3, `(.L_x_157) ;  /* 0x000000010b2c7547 */ /* 0x000fea000b800000 */
[----:B------:R-:W2:Y:S02]  /*6ed0*/  LDG.E R11, desc[UR18][R10.64+0x8] ;  /* 0x000008120a0b7981 */ /* 0x000ea4000c1e1900 */
[----:B--2---:R-:W-:-:S13]  /*6ee0*/  FSETP.NEU.AND P0, PT, R0, R11, PT ;  /* 0x0000000b0000720b */ /* 0x004fda0003f0d000 */
[----:B------:R-:W-:Y:S05]  /*6ef0*/  @P0 BRA `(.L_x_157) ;  /* 0x0000000000200947 */ /* 0x000fea0003800000 */
[----:B------:R-:W0:Y:S01]  /*6f00*/  LDC R0, c[0x0][0x360] ;  /* 0x0000d800ff007b82 */ /* 0x000e220000000800 */
[----:B------:R-:W-:-:S07]  /*6f10*/  UIADD3 UR5, UPT, UPT, UR5, 0x2, URZ ;  /* 0x0000000205057890 */ /* 0x000fce000fffe0ff */
[----:B------:R-:W2:Y:S01]  /*6f20*/  LDC.64 R10, c[0x0][0x388] ;  /* 0x0000e200ff0a7b82 */ /* 0x000ea20000000a00 */
[----:B0-----:R-:W-:-:S05]  /*6f30*/  IMAD R19, R0, UR5, R3 ;  /* 0x0000000500137c24 */ /* 0x001fca000f8e0203 */
[C---:B------:R-:W-:Y:S01]  /*6f40*/  LEA R0, R19.reuse, UR23, 0x2 ;  /* 0x0000001713007c11 */ /* 0x040fe2000f8e10ff */
[----:B--2---:R-:W-:-:S04]  /*6f50*/  IMAD.WIDE.U32 R10, R19, 0x4, R10 ;  /* 0x00000004130a7825 */ /* 0x004fc800078e000a */
[----:B------:R-:W0:Y:S04]  /*6f60*/  LDS R21, [R0] ;  /* 0x0000000000157984 */ /* 0x000e280000000800 */
[----:B0-----:R4:W-:Y:S02]  /*6f70*/  STG.E desc[UR18][R10.64], R21 ;  /* 0x000000150a007986 */ /* 0x0019e4000c101912 */
.L_x_157:
[----:B------:R-:W-:Y:S06]  /*6f80*/  MEMBAR.SC.GPU ;  /* 0x0000000000007992 */ /* 0x000fec0000002000 */
[----:B------:R-:W-:-:S00]  /*6f90*/  ERRBAR ;  /* 0x00000000000079ab */ /* 0x000fc00000000000 */
[----:B------:R-:W-:Y:S06]  /*6fa0*/  CGAERRBAR ;  /* 0x00000000000075ab */ /* 0x000fec0000000000 */
[----:B------:R-:W-:Y:S01]  /*6fb0*/  CCTL.IVALL ;  /* 0x00000000ff00798f */ /* 0x000fe20002000000 */
[----:B------:R-:W-:Y:S01]  /*6fc0*/  HFMA2 R2, -RZ, RZ, 0, 0 ;  /* 0x00000000ff027431 */ /* 0x000fe200000001ff */
[----:B------:R-:W-:Y:S06]  /*6fd0*/  BRA.U !UP1, `(.L_x_159) ;  /* 0x0000000909947547 */ /* 0x000fec000b800000 */
[----:B--2-4-:R-:W2:Y:S01]  /*6fe0*/  LDC.64 R10, c[0x0][0x388] ;  /* 0x0000e200ff0a7b82 */ /* 0x014ea20000000a00 */
[----:B------:R-:W-:Y:S01]  /*6ff0*/  UISETP.GT.AND UP1, UPT, UR7, URZ, UPT ;  /* 0x000000ff0700728c */ /* 0x000fe2000bf24270 */
[----:B0-----:R-:W-:-:S08]  /*7000*/  IMAD.MOV.U32 R0, RZ, RZ, RZ ;  /* 0x000000ffff007224 */ /* 0x001fd000078e00ff */
[----:B------:R-:W-:Y:S05]  /*7010*/  BRA.U !UP1, `(.L_x_160) ;  /* 0x0000000909287547 */ /* 0x000fea000b800000 */
[----:B------:R-:W-:Y:S02]  /*7020*/  IADD3 R8, PT, PT, -R0, UR7, RZ ;  /* 0x0000000700087c10 */ /* 0x000fe4000fffe1ff */
[----:B------:R-:W-:Y:S02]  /*7030*/  PLOP3.LUT P0, PT, PT, PT, PT, 0x80, 0x8 ;  /* 0x000000000008781c */ /* 0x000fe40003f0f070 */
[----:B------:R-:W-:-:S13]  /*7040*/  ISETP.GT.AND P1, PT, R8, 0xc, PT ;  /* 0x0000000c0800780c */ /* 0x000fda0003f24270 */
[----:B------:R-:W-:Y:S05]  /*7050*/  @!P1 BRA `(.L_x_161) ;  /* 0x0000000400589947 */ /* 0x000fea0003800000 */
[----:B---3--:R-:W0:Y:S01]  /*7060*/  LDC.64 R18, c[0x0][0x388] ;  /* 0x0000e200ff127b82 */ /* 0x008e220000000a00 */
[----:B------:R-:W-:Y:S01]  /*7070*/  PLOP3.LUT P0, PT, PT, PT, PT, 0x8, 0x80 ;  /* 0x000000000080781c */ /* 0x000fe20003f0e170 */
[----:B------:R-:W-:-:S12]  /*7080*/  UIADD3 UR5, UPT, UPT, UR7, -0xc, URZ ;  /* 0xfffffff407057890 */ /* 0x000fd8000fffe0ff */
.L_x_162:
[----:B---3--:R-:W-:-:S04]  /*7090*/  IMAD R8, R0, UR20, R3 ;  /* 0x0000001400087c24 */ /* 0x008fc8000f8e0203 */
[C---:B0-----:R-:W-:Y:S01]  /*70a0*/  IMAD.WIDE.U32 R22, R8.reuse, 0x4, R18 ;  /* 0x0000000408167825 */ /* 0x041fe200078e0012 */
[----:B------:R-:W-:-:S04]  /*70b0*/  IADD3 R21, PT, PT, R8, UR20, RZ ;  /* 0x0000001408157c10 */ /* 0x000fc8000fffe0ff */
[C---:B-1----:R-:W-:Y:S01]  /*70c0*/  IADD3 R27, PT, PT, R21.reuse, UR20, RZ ;  /* 0x00000014151b7c10 */ /* 0x042fe2000fffe0ff */
[--C-:B------:R-:W-:Y:S01]  /*70d0*/  IMAD.WIDE.U32 R20, R21, 0x4, R18.reuse ;  /* 0x0000000415147825 */ /* 0x100fe200078e0012 */
[----:B------:R0:W3:Y:S03]  /*70e0*/  LDG.E R22, desc[UR18][R22.64] ;  /* 0x0000001216167981 */ /* 0x0000e6000c1e1900 */
[C---:B------:R-:W-:Y:S02]  /*70f0*/  VIADD R29, R27.reuse, UR20 ;  /* 0x000000141b1d7c36 */ /* 0x040fe40008000000 */
[--C-:B------:R-:W-:Y:S01]  /*7100*/  IMAD.WIDE.U32 R24, R27, 0x4, R18.reuse ;  /* 0x000000041b187825 */ /* 0x100fe200078e0012 */
[----:B------:R-:W4:Y:S03]  /*7110*/  LDG.E R20, desc[UR18][R20.64] ;  /* 0x0000001214147981 */ /* 0x000f26000c1e1900 */
[----:B------:R-:W-:-:S02]  /*7120*/  IMAD.WIDE.U32 R28, R29, 0x4, R18 ;  /* 0x000000041d1c7825 */ /* 0x000fc400078e0012 */
[----:B------:R1:W2:Y:S04]  /*7130*/  LDG.E R24, desc[UR18][R24.64] ;  /* 0x0000001218187981 */ /* 0x0002a8000c1e1900 */
[----:B------:R-:W2:Y:S01]  /*7140*/  LDG.E R29, desc[UR18][R28.64] ;  /* 0x000000121c1d7981 */ /* 0x000ea2000c1e1900 */
[----:B------:R-:W-:-:S05]  /*7150*/  IADD3 R2, PT, PT, R0, 0x4, RZ ;  /* 0x0000000400027810 */ /* 0x000fca0007ffe0ff */
[----:B0-----:R-:W-:Y:S01]  /*7160*/  IMAD R23, R2, UR20, R3 ;  /* 0x0000001402177c24 */ /* 0x001fe2000f8e0203 */
[----:B-1----:R-:W-:-:S03]  /*7170*/  LEA R25, R8, UR23, 0x2 ;  /* 0x0000001708197c11 */ /* 0x002fc6000f8e10ff */
[----:B------:R-:W-:-:S04]  /*7180*/  IMAD.WIDE.U32 R26, R23, 0x4, R18 ;  /* 0x00000004171a7825 */ /* 0x000fc800078e0012 */
[----:B------:R-:W-:Y:S01]  /*7190*/  VIADD R8, R23, UR20 ;  /* 0x0000001417087c36 */ /* 0x000fe20008000000 */
[----:B------:R0:W2:Y:S02]  /*71a0*/  LDG.E R2, desc[UR18][R26.64] ;  /* 0x000000121a027981 */ /* 0x0000a4000c1e1900 */
[----:B0-----:R-:W-:Y:S02]  /*71b0*/  IADD3 R27, PT, PT, R25, UR28, RZ ;  /* 0x0000001c191b7c10 */ /* 0x001fe4000fffe0ff */
[----:B------:R-:W-:Y:S01]  /*71c0*/  IADD3 R26, PT, PT, R8, UR20, RZ ;  /* 0x00000014081a7c10 */ /* 0x000fe2000fffe0ff */
[----:B---3--:R0:W-:Y:S04]  /*71d0*/  STS [R25], R22 ;  /* 0x0000001619007388 */ /* 0x0081e80000000800 */
[----:B----4-:R1:W-:Y:S01]  /*71e0*/  STS [R25+UR28], R20 ;  /* 0x0000001419007988 */ /* 0x0103e2000800081c */
[----:B0-----:R-:W-:-:S03]  /*71f0*/  IADD3 R22, PT, PT, R27, UR28, RZ ;  /* 0x0000001c1b167c10 */ /* 0x001fc6000fffe0ff */
[----:B--2---:R-:W-:Y:S04]  /*7200*/  STS [R27+UR28], R24 ;  /* 0x000000181b007988 */ /* 0x004fe8000800081c */
[----:B------:R0:W-:Y:S01]  /*7210*/  STS [R22+UR28], R29 ;  /* 0x0000001d16007988 */ /* 0x0001e2000800081c */
[----:B-1----:R-:W-:-:S05]  /*7220*/  IMAD.WIDE.U32 R20, R8, 0x4, R18 ;  /* 0x0000000408147825 */ /* 0x002fca00078e0012 */
[----:B------:R1:W2:Y:S01]  /*7230*/  LDG.E R8, desc[UR18][R20.64] ;  /* 0x0000001214087981 */ /* 0x0002a2000c1e1900 */
[----:B0-----:R-:W-:-:S04]  /*7240*/  IMAD.WIDE.U32 R28, R26, 0x4, R18 ;  /* 0x000000041a1c7825 */ /* 0x001fc800078e0012 */
[----:B------:R-:W-:Y:S01]  /*7250*/  VIADD R26, R26, UR20 ;  /* 0x000000141a1a7c36 */ /* 0x000fe20008000000 */
[----:B-1----:R-:W-:Y:S01]  /*7260*/  IADD3 R21, PT, PT, R0, 0x8, RZ ;  /* 0x0000000800157810 */ /* 0x002fe20007ffe0ff */
[----:B------:R-:W3:Y:S02]  /*7270*/  LDG.E R28, desc[UR18][R28.64] ;  /* 0x000000121c1c7981 */ /* 0x000ee4000c1e1900 */
[----:B------:R-:W-:-:S04]  /*7280*/  IMAD.WIDE.U32 R24, R26, 0x4, R18 ;  /* 0x000000041a187825 */ /* 0x000fc800078e0012 */
[----:B------:R-:W-:Y:S02]  /*7290*/  IMAD R21, R21, UR20, R3 ;  /* 0x0000001415157c24 */ /* 0x000fe4000f8e0203 */
[----:B------:R0:W4:Y:S02]  /*72a0*/  LDG.E R24, desc[UR18][R24.64] ;  /* 0x0000001218187981 */ /* 0x000124000c1e1900 */
[C---:B------:R-:W-:Y:S01]  /*72b0*/  IMAD.WIDE.U32 R26, R21.reuse, 0x4, R18 ;  /* 0x00000004151a7825 */ /* 0x040fe200078e0012 */
[----:B------:R-:W-:-:S05]  /*72c0*/  IADD3 R20, PT, PT, R21, UR20, RZ ;  /* 0x0000001415147c10 */ /* 0x000fca000fffe0ff */
[----:B------:R-:W4:Y:S01]  /*72d0*/  LDG.E R27, desc[UR18][R26.64] ;  /* 0x000000121a1b7981 */ /* 0x000f22000c1e1900 */
[----:B0-----:R-:W-:Y:S01]  /*72e0*/  LEA R25, R23, UR23, 0x2 ;  /* 0x0000001717197c11 */ /* 0x001fe2000f8e10ff */
[----:B------:R-:W-:-:S06]  /*72f0*/  IMAD.WIDE.U32 R22, R20, 0x4, R18 ;  /* 0x0000000414167825 */ /* 0x000fcc00078e0012 */
[----:B------:R0:W4:Y:S01]  /*7300*/  LDG.E R23, desc[UR18][R22.64] ;  /* 0x0000001216177981 */ /* 0x000122000c1e1900 */
[----:B------:R-:W-:-:S03]  /*7310*/  IADD3 R29, PT, PT, R0, 0xc, RZ ;  /* 0x0000000c001d7810 */ /* 0x000fc60007ffe0ff */
[----:B------:R1:W-:Y:S01]  /*7320*/  STS [R25], R2 ;  /* 0x0000000219007388 */ /* 0x0003e20000000800 */
[----:B0-----:R-:W-:Y:S02]  /*7330*/  VIADD R22, R25, UR28 ;  /* 0x0000001c19167c36 */ /* 0x001fe40008000000 */
[----:B------:R-:W-:Y:S01]  /*7340*/  IMAD R29, R29, UR20, R3 ;  /* 0x000000141d1d7c24 */ /* 0x000fe2000f8e0203 */
[----:B-1----:R-:W-:-:S04]  /*7350*/  LEA R2, R21, UR23, 0x2 ;  /* 0x0000001715027c11 */ /* 0x002fc8000f8e10ff */
[----:B------:R-:W-:Y:S01]  /*7360*/  IADD3 R26, PT, PT, R29, UR20, RZ ;  /* 0x000000141d1a7c10 */ /* 0x000fe2000fffe0ff */
[----:B--2---:R-:W-:Y:S04]  /*7370*/  STS [R25+UR28], R8 ;  /* 0x0000000819007988 */ /* 0x004fe8000800081c */
[----:B---3--:R0:W-:Y:S02]  /*7380*/  STS [R22+UR28], R28 ;  /* 0x0000001c16007988 */ /* 0x0081e4000800081c */
[----:B0-----:R-:W-:Y:S01]  /*7390*/  IADD3 R22, PT, PT, R22, UR28, RZ ;  /* 0x0000001c16167c10 */ /* 0x001fe2000fffe0ff */
[----:B------:R-:W-:-:S04]  /*73a0*/  VIADD R28, R20, UR20 ;  /* 0x00000014141c7c36 */ /* 0x000fc80008000000 */
[----:B----4-:R0:W-:Y:S01]  /*73b0*/  STS [R22+UR28], R24 ;  /* 0x0000001816007988 */ /* 0x0101e2000800081c */
[----:B------:R-:W-:-:S04]  /*73c0*/  IMAD.WIDE.U32 R20, R28, 0x4, R18 ;  /* 0x000000041c147825 */ /* 0x000fc800078e0012 */
[----:B0-----:R-:W-:-:S05]  /*73d0*/  IMAD.WIDE.U32 R24, R29, 0x4, R18 ;  /* 0x000000041d187825 */ /* 0x001fca00078e0012 */
[----:B------:R0:W2:Y:S02]  /*73e0*/  LDG.E R8, desc[UR18][R24.64] ;  /* 0x0000001218087981 */ /* 0x0000a4000c1e1900 */
[----:B0-----:R-:W-:Y:S02]  /*73f0*/  IADD3 R25, PT, PT, R28, UR20, RZ ;  /* 0x000000141c197c10 */ /* 0x001fe4000fffe0ff */
[----:B------:R0:W3:Y:S04]  /*7400*/  LDG.E R28, desc[UR18][R20.64] ;  /* 0x00000012141c7981 */ /* 0x0000e8000c1e1900 */
[----:B------:R1:W-:Y:S01]  /*7410*/  STS [R2], R27 ;  /* 0x0000001b02007388 */ /* 0x0003e20000000800 */
[----:B0-----:R-:W-:-:S04]  /*7420*/  IMAD.WIDE.U32 R20, R26, 0x4, R18 ;  /* 0x000000041a147825 */ /* 0x001fc800078e0012 */
[----:B------:R-:W-:Y:S01]  /*7430*/  VIADD R26, R26, UR20 ;  /* 0x000000141a1a7c36 */ /* 0x000fe20008000000 */
[----:B------:R0:W-:Y:S04]  /*7440*/  STS [R2+UR28], R23 ;  /* 0x0000001702007988 */ /* 0x0001e8000800081c */
[----:B-1----:R-:W-:Y:S01]  /*7450*/  IADD3 R27, PT, PT, R26, UR20, RZ ;  /* 0x000000141a1b7c10 */ /* 0x002fe2000fffe0ff */
[----:B------:R1:W4:Y:S01]  /*7460*/  LDG.E R20, desc[UR18][R20.64] ;  /* 0x0000001214147981 */ /* 0x000322000c1e1900 */
[----:B0-----:R-:W-:-:S04]  /*7470*/  IMAD.WIDE.U32 R22, R25, 0x4, R18 ;  /* 0x0000000419167825 */ /* 0x001fc800078e0012 */
[--C-:B------:R-:W-:Y:S02]  /*7480*/  IMAD.WIDE.U32 R24, R26, 0x4, R18.reuse ;  /* 0x000000041a187825 */ /* 0x100fe400078e0012 */
[----:B------:R0:W2:Y:S02]  /*7490*/  LDG.E R22, desc[UR18][R22.64] ;  /* 0x0000001216167981 */ /* 0x0000a4000c1e1900 */
[----:B------:R-:W-:Y:S02]  /*74a0*/  IMAD.WIDE.U32 R26, R27, 0x4, R18 ;  /* 0x000000041b1a7825 */ /* 0x000fe400078e0012 */
[----:B------:R0:W4:Y:S04]  /*74b0*/  LDG.E R24, desc[UR18][R24.64] ;  /* 0x0000001218187981 */ /* 0x000128000c1e1900 */
[----:B------:R-:W4:Y:S01]  /*74c0*/  LDG.E R26, desc[UR18][R26.64] ;  /* 0x000000121a1a7981 */ /* 0x000f22000c1e1900 */
[----:B------:R-:W-:-:S02]  /*74d0*/  IADD3 R2, PT, PT, R2, UR28, RZ ;  /* 0x0000001c02027c10 */ /* 0x000fc4000fffe0ff */
[----:B-1----:R-:W-:-:S03]  /*74e0*/  LEA R21, R29, UR23, 0x2 ;  /* 0x000000171d157c11 */ /* 0x002fc6000f8e10ff */
[----:B------:R-:W-:Y:S01]  /*74f0*/  VIADD R29, R2, UR28 ;  /* 0x0000001c021d7c36 */ /* 0x000fe20008000000 */
[----:B0-----:R-:W-:-:S04]  /*7500*/  IADD3 R23, PT, PT, R21, UR28, RZ ;  /* 0x0000001c15177c10 */ /* 0x001fc8000fffe0ff */
[----:B------:R-:W-:Y:S01]  /*7510*/  IADD3 R25, PT, PT, R23, UR28, RZ ;  /* 0x0000001c17197c10 */ /* 0x000fe2000fffe0ff */
[----:B------:R-:W-:-:S05]  /*7520*/  VIADD R0, R0, 0x10 ;  /* 0x0000001000007836 */ /* 0x000fca0000000000 */
[----:B------:R-:W-:Y:S01]  /*7530*/  ISETP.GE.AND P1, PT, R0, UR5, PT ;  /* 0x0000000500007c0c */ /* 0x000fe2000bf26270 */
[----:B---3--:R3:W-:Y:S04]  /*7540*/  STS [R2+UR28], R28 ;  /* 0x0000001c02007988 */ /* 0x0087e8000800081c */
[----:B--2---:R3:W-:Y:S04]  /*7550*/  STS [R29+UR28], R22 ;  /* 0x000000161d007988 */ /* 0x0047e8000800081c */
[----:B------:R3:W-:Y:S04]  /*7560*/  STS [R21], R8 ;  /* 0x0000000815007388 */ /* 0x0007e80000000800 */
[----:B----4-:R3:W-:Y:S04]  /*7570*/  STS [R21+UR28], R20 ;  /* 0x0000001415007988 */ /* 0x0107e8000800081c */
[----:B------:R3:W-:Y:S04]  /*7580*/  STS [R23+UR28], R24 ;  /* 0x0000001817007988 */ /* 0x0007e8000800081c */
[----:B------:R3:W-:Y:S01]  /*7590*/  STS [R25+UR28], R26 ;  /* 0x0000001a19007988 */ /* 0x0007e2000800081c */
[----:B------:R-:W-:Y:S05]  /*75a0*/  @!P1 BRA `(.L_x_162) ;  /* 0xfffffff800b89947 */ /* 0x000fea000383ffff */
[----:B---3--:R-:W-:-:S07]  /*75b0*/  MOV R2, UR7 ;  /* 0x0000000700027c02 */ /* 0x008fce0008000f00 */
.L_x_161:
[----:B------:R-:W-:-:S04]  /*75c0*/  IADD3 R8, PT, PT, -R0, UR7, RZ ;  /* 0x0000000700087c10 */ /* 0x000fc8000fffe1ff */
[----:B------:R-:W-:-:S13]  /*75d0*/  ISETP.GT.AND P1, PT, R8, 0x4, PT ;  /* 0x000000040800780c */ /* 0x000fda0003f24270 */
[----:B------:R-:W-:Y:S05]  /*75e0*/  @!P1 BRA `(.L_x_163) ;  /* 0x0000000000ac9947 */ /* 0x000fea0003800000 */
[----:B---3--:R-:W0:Y:S01]  /*75f0*/  LDC.64 R18, c[0x0][0x388] ;  /* 0x0000e200ff127b82 */ /* 0x008e220000000a00 */
[----:B------:R-:W-:-:S05]  /*7600*/  IMAD R2, R0, UR20, R3 ;  /* 0x0000001400027c24 */ /* 0x000fca000f8e0203 */
[C---:B------:R-:W-:Y:S01]  /*7610*/  IADD3 R29, PT, PT, R2.reuse, UR20, RZ ;  /* 0x00000014021d7c10 */ /* 0x040fe2000fffe0ff */
[----:B0-----:R-:W-:-:S04]  /*7620*/  IMAD.WIDE.U32 R20, R2, 0x4, R18 ;  /* 0x0000000402147825 */ /* 0x001fc800078e0012 */
[C---:B------:R-:W-:Y:S01]  /*7630*/  IMAD.WIDE.U32 R22, R29.reuse, 0x4, R18 ;  /* 0x000000041d167825 */ /* 0x040fe200078e0012 */
[----:B------:R0:W3:Y:S05]  /*7640*/  LDG.E R26, desc[UR18][R20.64] ;  /* 0x00000012141a7981 */ /* 0x0000ea000c1e1900 */
[----:B------:R-:W4:Y:S01]  /*7650*/  LDG.E R23, desc[UR18][R22.64] ;  /* 0x0000001216177981 */ /* 0x000f22000c1e1900 */
[----:B------:R-:W-:Y:S01]  /*7660*/  VIADD R8, R0, 0x4 ;  /* 0x0000000400087836 */ /* 0x000fe20000000000 */
[----:B-1----:R-:W-:Y:S02]  /*7670*/  IADD3 R28, PT, PT, R29, UR20, RZ ;  /* 0x000000141d1c7c10 */ /* 0x002fe4000fffe0ff */
[----:B------:R-:W-:Y:S01]  /*7680*/  LEA R2, R2, UR23, 0x2 ;  /* 0x0000001702027c11 */ /* 0x000fe2000f8e10ff */
[----:B------:R-:W-:-:S04]  /*7690*/  IMAD R27, R8, UR20, R3 ;  /* 0x00000014081b7c24 */ /* 0x000fc8000f8e0203 */
[C---:B------:R-:W-:Y:S01]  /*76a0*/  IMAD.WIDE.U32 R24, R27.reuse, 0x4, R18 ;  /* 0x000000041b187825 */ /* 0x040fe200078e0012 */
[----:B------:R-:W-:-:S03]  /*76b0*/  IADD3 R29, PT, PT, R27, UR20, RZ ;  /* 0x000000141b1d7c10 */ /* 0x000fc6000fffe0ff */
[C---:B0-----:R-:W-:Y:S01]  /*76c0*/  IMAD.WIDE.U32 R20, R28.reuse, 0x4, R18 ;  /* 0x000000041c147825 */ /* 0x041fe200078e0012 */
[----:B------:R0:W2:Y:S03]  /*76d0*/  LDG.E R8, desc[UR18][R24.64] ;  /* 0x0000001218087981 */ /* 0x0000a6000c1e1900 */
[----:B------:R-:W-:Y:S02]  /*76e0*/  VIADD R28, R28, UR20 ;  /* 0x000000141c1c7c36 */ /* 0x000fe40008000000 */
[----:B------:R1:W2:Y:S01]  /*76f0*/  LDG.E R20, desc[UR18][R20.64] ;  /* 0x0000001214147981 */ /* 0x0002a2000c1e1900 */
[----:B0-----:R-:W-:-:S04]  /*7700*/  IADD3 R25, PT, PT, R29, UR20, RZ ;  /* 0x000000141d197c10 */ /* 0x001fc8000fffe0ff */
[C---:B-1----:R-:W-:Y:S01]  /*7710*/  IADD3 R21, PT, PT, R25.reuse, UR20, RZ ;  /* 0x0000001419157c10 */ /* 0x042fe2000fffe0ff */
[----:B------:R-:W-:-:S06]  /*7720*/  IMAD.WIDE.U32 R24, R25, 0x4, R18 ;  /* 0x0000000419187825 */ /* 0x000fcc00078e0012 */
[----:B------:R-:W2:Y:S04]  /*7730*/  LDG.E R24, desc[UR18][R24.64] ;  /* 0x0000001218187981 */ /* 0x000ea8000c1e1900 */
[----:B---3--:R-:W-:Y:S04]  /*7740*/  STS [R2], R26 ;  /* 0x0000001a02007388 */ /* 0x008fe80000000800 */
[----:B----4-:R0:W-:Y:S02]  /*7750*/  STS [R2+UR28], R23 ;  /* 0x0000001702007988 */ /* 0x0101e4000800081c */
[----:B0-----:R-:W-:-:S04]  /*7760*/  IMAD.WIDE.U32 R22, R29, 0x4, R18 ;  /* 0x000000041d167825 */ /* 0x001fc800078e0012 */
[--C-:B------:R-:W-:Y:S02]  /*7770*/  IMAD.WIDE.U32 R28, R28, 0x4, R18.reuse ;  /* 0x000000041c1c7825 */ /* 0x100fe400078e0012 */
[----:B------:R0:W3:Y:S02]  /*7780*/  LDG.E R22, desc[UR18][R22.64] ;  /* 0x0000001216167981 */ /* 0x0000e4000c1e1900 */
[----:B------:R-:W-:Y:S02]  /*7790*/  IMAD.WIDE.U32 R18, R21, 0x4, R18 ;  /* 0x0000000415127825 */ /* 0x000fe400078e0012 */
[----:B------:R-:W4:Y:S04]  /*77a0*/  LDG.E R28, desc[UR18][R28.64] ;  /* 0x000000121c1c7981 */ /* 0x000f28000c1e1900 */
[----:B------:R1:W3:Y:S01]  /*77b0*/  LDG.E R19, desc[UR18][R18.64] ;  /* 0x0000001212137981 */ /* 0x0002e2000c1e1900 */
[----:B------:R-:W-:Y:S01]  /*77c0*/  VIADD R26, R2, UR28 ;  /* 0x0000001c021a7c36 */ /* 0x000fe20008000000 */
[----:B------:R-:W-:-:S04]  /*77d0*/  LEA R27, R27, UR23, 0x2 ;  /* 0x000000171b1b7c11 */ /* 0x000fc8000f8e10ff */
[----:B0-----:R-:W-:Y:S02]  /*77e0*/  IADD3 R23, PT, PT, R27, UR28, RZ ;  /* 0x0000001c1b177c10 */ /* 0x001fe4000fffe0ff */
[----:B------:R-:W-:Y:S01]  /*77f0*/  IADD3 R21, PT, PT, R26, UR28, RZ ;  /* 0x0000001c1a157c10 */ /* 0x000fe2000fffe0ff */
[----:B--2---:R0:W-:Y:S02]  /*7800*/  STS [R26+UR28], R20 ;  /* 0x000000141a007988 */ /* 0x0041e4000800081c */
[----:B-1----:R-:W-:Y:S01]  /*7810*/  VIADD R18, R23, UR28 ;  /* 0x0000001c17127c36 */ /* 0x002fe20008000000 */
[----:B------:R-:W-:Y:S02]  /*7820*/  PLOP3.LUT P0, PT, PT, PT, PT, 0x8, 0x80 ;  /* 0x000000000080781c */ /* 0x000fe40003f0e170 */
[----:B------:R-:W-:Y:S02]  /*7830*/  MOV R2, UR7 ;  /* 0x0000000700027c02 */ /* 0x000fe40008000f00 */
[----:B------:R-:W-:Y:S01]  /*7840*/  IADD3 R0, PT, PT, R0, 0x8, RZ ;  /* 0x0000000800007810 */ /* 0x000fe20007ffe0ff */
[----:B----4-:R0:W-:Y:S04]  /*7850*/  STS [R21+UR28], R28 ;  /* 0x0000001c15007988 */ /* 0x0101e8000800081c */
[----:B------:R0:W-:Y:S04]  /*7860*/  STS [R27], R8 ;  /* 0x000000081b007388 */ /* 0x0001e80000000800 */
[----:B---3--:R0:W-:Y:S04]  /*7870*/  STS [R27+UR28], R22 ;  /* 0x000000161b007988 */ /* 0x0081e8000800081c */
[----:B------:R0:W-:Y:S04]  /*7880*/  STS [R23+UR28], R24 ;  /* 0x0000001817007988 */ /* 0x0001e8000800081c */
[----:B------:R0:W-:Y:S02]  /*7890*/  STS [R18+UR28], R19 ;  /* 0x0000001312007988 */ /* 0x0001e4000800081c */
.L_x_163:
[----:B------:R-:W-:-:S13]  /*78a0*/  ISETP.NE.OR P0, PT, R0, UR7, P0 ;  /* 0x0000000700007c0c */ /* 0x000fda0008705670 */
[----:B------:R-:W-:Y:S05]  /*78b0*/  @!P0 BRA `(.L_x_159) ;  /* 0x00000000005c8947 */ /* 0x000fea0003800000 */
.L_x_160:
[----:B01----:R-:W-:-:S04]  /*78c0*/  IMAD R27, R0, UR20, R3 ;  /* 0x00000014001b7c24 */ /* 0x003fc8000f8e0203 */
[C---:B---3--:R-:W-:Y:S02]  /*78d0*/  VIADD R19, R27.reuse, UR20 ;  /* 0x000000141b137c36 */ /* 0x048fe40008000000 */
[----:B--2---:R-:W-:-:S03]  /*78e0*/  IMAD.WIDE.U32 R24, R27, 0x4, R10 ;  /* 0x000000041b187825 */ /* 0x004fc600078e000a */
[C---:B------:R-:W-:Y:S01]  /*78f0*/  IADD3 R21, PT, PT, R19.reuse, UR20, RZ ;  /* 0x0000001413157c10 */ /* 0x040fe2000fffe0ff */
[--C-:B------:R-:W-:Y:S02]  /*7900*/  IMAD.WIDE.U32 R18, R19, 0x4, R10.reuse ;  /* 0x0000000413127825 */ /* 0x100fe400078e000a */
[----:B------:R-:W2:Y:S01]  /*7910*/  LDG.E R24, desc[UR18][R24.64] ;  /* 0x0000001218187981 */ /* 0x000ea2000c1e1900 */
[C---:B------:R-:W-:Y:S01]  /*7920*/  IADD3 R23, PT, PT, R21.reuse, UR20, RZ ;  /* 0x0000001415177c10 */ /* 0x040fe2000fffe0ff */
[--C-:B------:R-:W-:Y:S02]  /*7930*/  IMAD.WIDE.U32 R20, R21, 0x4, R10.reuse ;  /* 0x0000000415147825 */ /* 0x100fe400078e000a */
[----:B------:R-:W3:Y:S02]  /*7940*/  LDG.E R18, desc[UR18][R18.64] ;  /* 0x0000001212127981 */ /* 0x000ee4000c1e1900 */
[----:B------:R-:W-:Y:S02]  /*7950*/  IMAD.WIDE.U32 R22, R23, 0x4, R10 ;  /* 0x0000000417167825 */ /* 0x000fe400078e000a */
[----:B------:R-:W4:Y:S04]  /*7960*/  LDG.E R20, desc[UR18][R20.64] ;  /* 0x0000001214147981 */ /* 0x000f28000c1e1900 */
[----:B------:R-:W4:Y:S01]  /*7970*/  LDG.E R22, desc[UR18][R22.64] ;  /* 0x0000001216167981 */ /* 0x000f22000c1e1900 */
[----:B------:R-:W-:-:S05]  /*7980*/  LEA R27, R27, UR23, 0x2 ;  /* 0x000000171b1b7c11 */ /* 0x000fca000f8e10ff */
[----:B------:R-:W-:-:S05]  /*7990*/  VIADD R29, R27, UR28 ;  /* 0x0000001c1b1d7c36 */ /* 0x000fca0008000000 */
[----:B------:R-:W-:Y:S02]  /*79a0*/  IADD3 R2, PT, PT, R29, UR28, RZ ;  /* 0x0000001c1d027c10 */ /* 0x000fe4000fffe0ff */
[----:B------:R-:W-:-:S04]  /*79b0*/  IADD3 R0, PT, PT, R0, 0x4, RZ ;  /* 0x0000000400007810 */ /* 0x000fc80007ffe0ff */
[----:B------:R-:W-:Y:S01]  /*79c0*/  ISETP.NE.AND P0, PT, R0, UR7, PT ;  /* 0x0000000700007c0c */ /* 0x000fe2000bf05270 */
[----:B--2---:R0:W-:Y:S04]  /*79d0*/  STS [R27], R24 ;  /* 0x000000181b007388 */ /* 0x0041e80000000800 */
[----:B---3--:R0:W-:Y:S04]  /*79e0*/  STS [R27+UR28], R18 ;  /* 0x000000121b007988 */ /* 0x0081e8000800081c */
[----:B----4-:R0:W-:Y:S04]  /*79f0*/  STS [R29+UR28], R20 ;  /* 0x000000141d007988 */ /* 0x0101e8000800081c */
[----:B------:R0:W-:Y:S01]  /*7a00*/  STS [R2+UR28], R22 ;  /* 0x0000001602007988 */ /* 0x0001e2000800081c */
[----:B------:R-:W-:Y:S05]  /*7a10*/  @P0 BRA `(.L_x_160) ;  /* 0xfffffffc00a80947 */ /* 0x000fea000383ffff */
[----:B0-----:R-:W-:-:S07]  /*7a20*/  IMAD.U32 R2, RZ, RZ, UR7 ;  /* 0x00000007ff027e24 */ /* 0x001fce000f8e00ff */
.L_x_159:
[----:B------:R-:W-:Y:S05]  /*7a30*/  BRA.U !UP2, `(.L_x_164) ;  /* 0x000000010a487547 */ /* 0x000fea000b800000 */
[----:B--2-4-:R-:W2:Y:S01]  /*7a40*/  LDC.64 R10, c[0x0][0x388] ;  /* 0x0000e200ff0a7b82 */ /* 0x014ea20000000a00 */
[----:B0--3--:R-:W-:-:S04]  /*7a50*/  IMAD R19, R2, UR20, R3 ;  /* 0x0000001402137c24 */ /* 0x009fc8000f8e0203 */
[----:B--2---:R-:W-:-:S05]  /*7a60*/  IMAD.WIDE.U32 R10, R19, 0x4, R10 ;  /* 0x00000004130a7825 */ /* 0x004fca00078e000a */
[----:B------:R-:W2:Y:S01]  /*7a70*/  LDG.E R0, desc[UR18][R10.64] ;  /* 0x000000120a007981 */ /* 0x000ea2000c1e1900 */
[----:B------:R-:W-:Y:S01]  /*7a80*/  LEA R21, R19, UR23, 0x2 ;  /* 0x0000001713157c11 */ /* 0x000fe2000f8e10ff */
[----:B------:R-:W-:-:S04]  /*7a90*/  UISETP.NE.AND UP1, UPT, UR21, 0x1, UPT ;  /* 0x000000011500788c */ /* 0x000fc8000bf25270 */
[----:B--2---:R0:W-:Y:S05]  /*7aa0*/  STS [R21], R0 ;  /* 0x0000000015007388 */ /* 0x0041ea0000000800 */
[----:B------:R-:W-:Y:S05]  /*7ab0*/  BRA.U !UP1, `(.L_x_164) ;  /* 0x0000000109287547 */ /* 0x000fea000b800000 */
[----:B------:R-:W2:Y:S01]  /*7ac0*/  LDC R23, c[0x0][0x360] ;  /* 0x0000d800ff177b82 */ /* 0x000ea20000000800 */
[----:B------:R-:W-:-:S06]  /*7ad0*/  UISETP.NE.AND UP1, UPT, UR21, 0x2, UPT ;  /* 0x000000021500788c */ /* 0x000fcc000bf25270 */
[----:B------:R-:W-:Y:S01]  /*7ae0*/  PLOP3.LUT P0, PT, PT, PT, UP1, 0x80, 0x8 ;  /* 0x000000000008781c */ /* 0x000fe20003f0f018 */
[----:B--2---:R-:W-:-:S12]  /*7af0*/  IMAD.WIDE R18, R23, 0x4, R10 ;  /* 0x0000000417127825 */ /* 0x004fd800078e020a */
[----:B------:R-:W-:Y:S02]  /*7b00*/  @P0 IMAD.WIDE R10, R23, 0x4, R18 ;  /* 0x00000004170a0825 */ /* 0x000fe400078e0212 */
[----:B------:R-:W2:Y:S04]  /*7b10*/  LDG.E R18, desc[UR18][R18.64] ;  /* 0x0000001212127981 */ /* 0x000ea8000c1e1900 */
[----:B------:R-:W3:Y:S01]  /*7b20*/  @P0 LDG.E R10, desc[UR18][R10.64] ;  /* 0x000000120a0a0981 */ /* 0x000ee2000c1e1900 */
[----:B------:R-:W-:-:S03]  /*7b30*/  IADD3 R23, PT, PT, R21, UR28, RZ ;  /* 0x0000001c15177c10 */ /* 0x000fc6000fffe0ff */
[----:B--2---:R2:W-:Y:S04]  /*7b40*/  STS [R21+UR28], R18 ;  /* 0x0000001215007988 */ /* 0x0045e8000800081c */
[----:B---3--:R2:W-:Y:S02]  /*7b50*/  @P0 STS [R23+UR28], R10 ;  /* 0x0000000a17000988 */ /* 0x0085e4000800081c */
.L_x_164:
[----:B------:R-:W-:Y:S06]  /*7b60*/  BAR.SYNC.DEFER_BLOCKING 0x0 ;  /* 0x0000000000007b1d */ /* 0x000fec0000010000 */
[----:B------:R-:W-:Y:S05]  /*7b70*/  BRA.U UP0, `(.L_x_165) ;  /* 0xffffffa100307547 */ /* 0x000fea000b83ffff */
[----:B------:R-:W-:Y:S05]  /*7b80*/  EXIT ;  /* 0x000000000000794d */ /* 0x000fea0003800000 */
        .weak           $__internal_0_$__cuda_sm20_rcp_rn_f32_slowpath
        .type           $__internal_0_$__cuda_sm20_rcp_rn_f32_slowpath,@function
        .size           $__internal_0_$__cuda_sm20_rcp_rn_f32_slowpath,($__internal_1_$__cuda_sm3x_div_rn_noftz_f32_slowpath - $__internal_0_$__cuda_sm20_rcp_rn_f32_slowpath)
$__internal_0_$__cuda_sm20_rcp_rn_f32_slowpath:
[----:B------:R-:W-:Y:S01]  /*7b90*/  SHF.L.U32 R19, R0, 0x1, RZ ;  /* 0x0000000100137819 */ /* 0x000fe200000006ff */
[----:B------:R-:W-:Y:S03]  /*7ba0*/  BSSY.RECONVERGENT B1, `(.L_x_166) ;  /* 0x0000030000017945 */ /* 0x000fe60003800200 */
[----:B------:R-:W-:-:S04]  /*7bb0*/  SHF.R.U32.HI R19, RZ, 0x18, R19 ;  /* 0x00000018ff137819 */ /* 0x000fc80000011613 */
[----:B------:R-:W-:-:S13]  /*7bc0*/  ISETP.NE.U32.AND P0, PT, R19, RZ, PT ;  /* 0x000000ff1300720c */ /* 0x000fda0003f05070 */
[----:B------:R-:W-:Y:S05]  /*7bd0*/  @P0 BRA `(.L_x_167) ;  /* 0x0000000000280947 */ /* 0x000fea0003800000 */
[----:B------:R-:W-:-:S05]  /*7be0*/  IMAD.SHL.U32 R8, R0, 0x2, RZ ;  /* 0x0000000200087824 */ /* 0x000fca00078e00ff */
[----:B------:R-:W-:-:S13]  /*7bf0*/  ISETP.NE.AND P0, PT, R8, RZ, PT ;  /* 0x000000ff0800720c */ /* 0x000fda0003f05270 */
[----:B------:R-:W-:Y:S01]  /*7c00*/  @P0 FFMA R11, R0, 1.84467440737095516160e+19, RZ ;  /* 0x5f800000000b0823 */ /* 0x000fe200000000ff */
[----:B------:R-:W-:Y:S08]  /*7c10*/  @!P0 MUFU.RCP R19, R0 ;  /* 0x0000000000138308 */ /* 0x000ff00000001000 */
[----:B------:R-:W0:Y:S02]  /*7c20*/  @P0 MUFU.RCP R8, R11 ;  /* 0x0000000b00080308 */ /* 0x000e240000001000 */
[----:B0-----:R-:W-:-:S04]  /*7c30*/  @P0 FFMA R10, R11, R8, -1 ;  /* 0xbf8000000b0a0423 */ /* 0x001fc80000000008 */
[----:B------:R-:W-:-:S04]  /*7c40*/  @P0 FADD.FTZ R10, -R10, -RZ ;  /* 0x800000ff0a0a0221 */ /* 0x000fc80000010100 */
[----:B------:R-:W-:-:S04]  /*7c50*/  @P0 FFMA R10, R8, R10, R8 ;  /* 0x0000000a080a0223 */ /* 0x000fc80000000008 */
[----:B------:R-:W-:Y:S01]  /*7c60*/  @P0 FFMA R19, R10, 1.84467440737095516160e+19, RZ ;  /* 0x5f8000000a130823 */ /* 0x000fe200000000ff */
[----:B------:R-:W-:Y:S06]  /*7c70*/  BRA `(.L_x_168) ;  /* 0x0000000000887947 */ /* 0x000fec0003800000 */
.L_x_167:
[----:B------:R-:W-:-:S04]  /*7c80*/  IADD3 R11, PT, PT, R19, -0xfd, RZ ;  /* 0xffffff03130b7810 */ /* 0x000fc80007ffe0ff */
[----:B------:R-:W-:-:S13]  /*7c90*/  ISETP.GT.U32.AND P0, PT, R11, 0x1, PT ;  /* 0x000000010b00780c */ /* 0x000fda0003f04070 */
[----:B------:R-:W-:Y:S05]  /*7ca0*/  @P0 BRA `(.L_x_169) ;  /* 0x0000000000780947 */ /* 0x000fea0003800000 */
[----:B------:R-:W-:Y:S01]  /*7cb0*/  LOP3.LUT R8, R0, 0x7fffff, RZ, 0xc0, !PT ;  /* 0x007fffff00087812 */ /* 0x000fe200078ec0ff */
[----:B------:R-:W-:-:S03]  /*7cc0*/  VIADD R19, R19, 0xffffff04 ;  /* 0xffffff0413137836 */ /* 0x000fc60000000000 */
[----:B------:R-:W-:-:S04]  /*7cd0*/  LOP3.LUT R8, R8, 0x3f800000, RZ, 0xfc, !PT ;  /* 0x3f80000008087812 */ /* 0x000fc800078efcff */
[----:B------:R-:W0:Y:S02]  /*7ce0*/  MUFU.RCP R18, R8 ;  /* 0x0000000800127308 */ /* 0x000e240000001000 */
[----:B0-----:R-:W-:-:S04]  /*7cf0*/  FFMA R10, R8, R18, -1 ;  /* 0xbf800000080a7423 */ /* 0x001fc80000000012 */
[----:B------:R-:W-:-:S04]  /*7d00*/  FADD.FTZ R10, -R10, -RZ ;  /* 0x800000ff0a0a7221 */ /* 0x000fc80000010100 */
[CCC-:B------:R-:W-:Y:S01]  /*7d10*/  FFMA.RM R8, R18.reuse, R10.reuse, R18.reuse ;  /* 0x0000000a12087223 */ /* 0x1c0fe20000004012 */
[----:B------:R-:W-:-:S05]  /*7d20*/  FFMA.RP R10, R18, R10, R18 ;  /* 0x0000000a120a7223 */ /* 0x000fca0000008012 */
[C---:B------:R-:W-:Y:S01]  /*7d30*/  FSETP.NEU.FTZ.AND P0, PT, R8.reuse, R10, PT ;  /* 0x0000000a0800720b */ /* 0x040fe20003f1d000 */
[----:B------:R-:W-:Y:S01]  /*7d40*/  HFMA2 R10, -RZ, RZ, 0, 1.78813934326171875e-07 ;  /* 0x00000003ff0a7431 */ /* 0x000fe200000001ff */
[----:B------:R-:W-:Y:S02]  /*7d50*/  LOP3.LUT R8, R8, 0x7fffff, RZ, 0xc0, !PT ;  /* 0x007fffff08087812 */ /* 0x000fe400078ec0ff */
[----:B------:R-:W-:Y:S02]  /*7d60*/  SEL R18, RZ, 0xffffffff, !P0 ;  /* 0xffffffffff127807 */ /* 0x000fe40004000000 */
[----:B------:R-:W-:Y:S02]  /*7d70*/  LOP3.LUT R8, R8, 0x800000, RZ, 0xfc, !PT ;  /* 0x0080000008087812 */ /* 0x000fe400078efcff */
[----:B------:R-:W-:Y:S02]  /*7d80*/  IADD3 R18, PT, PT, -R18, RZ, RZ ;  /* 0x000000ff12127210 */ /* 0x000fe40007ffe1ff */
[----:B------:R-:W-:-:S02]  /*7d90*/  SHF.R.U32.HI R19, RZ, R19, R8 ;  /* 0x00000013ff137219 */ /* 0x000fc40000011608 */
[-C--:B------:R-:W-:Y:S02]  /*7da0*/  SHF.L.U32 R10, R10, R11.reuse, RZ ;  /* 0x0000000b0a0a7219 */ /* 0x080fe400000006ff */
[----:B------:R-:W-:Y:S02]  /*7db0*/  LOP3.LUT P1, RZ, R18, R11, R8, 0xf8, !PT ;  /* 0x0000000b12ff7212 */ /* 0x000fe4000782f808 */
[----:B------:R-:W-:-:S04]  /*7dc0*/  LOP3.LUT R10, R10, R8, RZ, 0xc0, !PT ;  /* 0x000000080a0a7212 */ /* 0x000fc800078ec0ff */
[----:B------:R-:W-:-:S04]  /*7dd0*/  SHF.R.U32.HI R10, RZ, R11, R10 ;  /* 0x0000000bff0a7219 */ /* 0x000fc8000001160a */
[C---:B------:R-:W-:Y:S02]  /*7de0*/  LOP3.LUT P0, RZ, R10.reuse, 0x1, RZ, 0xc0, !PT ;  /* 0x000000010aff7812 */ /* 0x040fe4000780c0ff */
[----:B------:R-:W-:-:S04]  /*7df0*/  LOP3.LUT P2, RZ, R10, 0x2, RZ, 0xc0, !PT ;  /* 0x000000020aff7812 */ /* 0x000fc8000784c0ff */
[----:B------:R-:W-:Y:S02]  /*7e00*/  PLOP3.LUT P0, PT, P0, P1, P2, 0xe0, 0x0 ;  /* 0x000000000000781c */ /* 0x000fe40000703c20 */
[----:B------:R-:W-:Y:S02]  /*7e10*/  LOP3.LUT P1, RZ, R0, 0x7fffff, RZ, 0xc0, !PT ;  /* 0x007fffff00ff7812 */ /* 0x000fe4000782c0ff */
[----:B------:R-:W-:-:S04]  /*7e20*/  SEL R8, RZ, 0x1, !P0 ;  /* 0x00000001ff087807 */ /* 0x000fc80004000000 */
[----:B------:R-:W-:-:S04]  /*7e30*/  IADD3 R8, PT, PT, -R8, RZ, RZ ;  /* 0x000000ff08087210 */ /* 0x000fc80007ffe1ff */
[----:B------:R-:W-:-:S13]  /*7e40*/  ISETP.GE.AND P0, PT, R8, RZ, PT ;  /* 0x000000ff0800720c */ /* 0x000fda0003f06270 */
[----:B------:R-:W-:-:S05]  /*7e50*/  @!P0 VIADD R19, R19, 0x1 ;  /* 0x0000000113138836 */ /* 0x000fca0000000000 */
[----:B------:R-:W-:-:S04]  /*7e60*/  @!P1 SHF.L.U32 R19, R19, 0x1, RZ ;  /* 0x0000000113139819 */ /* 0x000fc800000006ff */
[----:B------:R-:W-:Y:S01]  /*7e70*/  LOP3.LUT R19, R19, 0x80000000, R0, 0xf8, !PT ;  /* 0x8000000013137812 */ /* 0x000fe200078ef800 */
[----:B------:R-:W-:Y:S06]  /*7e80*/  BRA `(.L_x_168) ;  /* 0x0000000000047947 */ /* 0x000fec0003800000 */
.L_x_169:
[----:B------:R0:W1:Y:S02]  /*7e90*/  MUFU.RCP R19, R0 ;  /* 0x0000000000137308 */ /* 0x0000640000001000 */
.L_x_168:
[----:B------:R-:W-:Y:S05]  /*7ea0*/  BSYNC.RECONVERGENT B1 ;  /* 0x0000000000017941 */ /* 0x000fea0003800200 */
.L_x_166:
[----:B------:R-:W-:Y:S01]  /*7eb0*/  MOV R10, R2 ;  /* 0x00000002000a7202 */ /* 0x000fe20000000f00 */
[----:B------:R-:W-:-:S04]  /*7ec0*/  IMAD.MOV.U32 R11, RZ, RZ, 0x0 ;  /* 0x00000000ff0b7424 */ /* 0x000fc800078e00ff */
[----:B01----:R-:W-:Y:S05]  /*7ed0*/  RET.REL.NODEC R10 `(_Z3acoPfS_S_P17curandStateXORWOWiii) ;  /* 0xffffff800a487950 */ /* 0x003fea0003c3ffff */
        .weak           $__internal_1_$__cuda_sm3x_div_rn_noftz_f32_slowpath
        .type           $__internal_1_$__cuda_sm3x_div_rn_noftz_f32_slowpath,@function
        .size           $__internal_1_$__cuda_sm3x_div_rn_noftz_f32_slowpath,(.L_x_192 - $__internal_1_$__cuda_sm3x_div_rn_noftz_f32_slowpath)
$__internal_1_$__cuda_sm3x_div_rn_noftz_f32_slowpath:
[----:B------:R-:W-:Y:S01]  /*7ee0*/  SHF.R.U32.HI R8, RZ, 0x17, R11 ;  /* 0x00000017ff087819 */ /* 0x000fe2000001160b */
[----:B------:R-:W-:Y:S01]  /*7ef0*/  BSSY.RECONVERGENT B1, `(.L_x_170) ;  /* 0x0000062000017945 */ /* 0x000fe20003800200 */
[----:B------:R-:W-:Y:S02]  /*7f00*/  SHF.R.U32.HI R19, RZ, 0x17, R0 ;  /* 0x00000017ff137819 */ /* 0x000fe40000011600 */
[----:B------:R-:W-:Y:S02]  /*7f10*/  LOP3.LUT R8, R8, 0xff, RZ, 0xc0, !PT ;  /* 0x000000ff08087812 */ /* 0x000fe400078ec0ff */
[----:B------:R-:W-:Y:S02]  /*7f20*/  LOP3.LUT R19, R19, 0xff, RZ, 0xc0, !PT ;  /* 0x000000ff13137812 */ /* 0x000fe400078ec0ff */
[----:B------:R-:W-:Y:S02]  /*7f30*/  IADD3 R24, PT, PT, R8, -0x1, RZ ;  /* 0xffffffff08187810 */ /* 0x000fe40007ffe0ff */
[----:B------:R-:W-:-:S02]  /*7f40*/  IADD3 R23, PT, PT, R19, -0x1, RZ ;  /* 0xffffffff13177810 */ /* 0x000fc40007ffe0ff */
[----:B------:R-:W-:-:S04]  /*7f50*/  ISETP.GT.U32.AND P0, PT, R24, 0xfd, PT ;  /* 0x000000fd1800780c */ /* 0x000fc80003f04070 */
[----:B------:R-:W-:-:S13]  /*7f60*/  ISETP.GT.U32.OR P0, PT, R23, 0xfd, P0 ;  /* 0x000000fd1700780c */ /* 0x000fda0000704470 */
[----:B------:R-:W-:Y:S01]  /*7f70*/  @!P0 IMAD.MOV.U32 R18, RZ, RZ, RZ ;  /* 0x000000ffff128224 */ /* 0x000fe200078e00ff */
[----:B------:R-:W-:Y:S06]  /*7f80*/  @!P0 BRA `(.L_x_171) ;  /* 0x00000000005c8947 */ /* 0x000fec0003800000 */
[----:B------:R-:W-:Y:S02]  /*7f90*/  FSETP.GTU.FTZ.AND P0, PT, |R0|, +INF , PT ;  /* 0x7f8000000000780b */ /* 0x000fe40003f1c200 */
[----:B------:R-:W-:-:S04]  /*7fa0*/  FSETP.GTU.FTZ.AND P1, PT, |R11|, +INF , PT ;  /* 0x7f8000000b00780b */ /* 0x000fc80003f3c200 */
[----:B------:R-:W-:-:S13]  /*7fb0*/  PLOP3.LUT P0, PT, P0, P1, PT, 0xf8, 0x8f ;  /* 0x00000000008f781c */ /* 0x000fda0000703f70 */
[----:B------:R-:W-:Y:S05]  /*7fc0*/  @P0 BRA `(.L_x_172) ;  /* 0x00000004004c0947 */ /* 0x000fea0003800000 */
[----:B------:R-:W-:-:S13]  /*7fd0*/  LOP3.LUT P0, RZ, R11, 0x7fffffff, R0, 0xc8, !PT ;  /* 0x7fffffff0bff7812 */ /* 0x000fda000780c800 */
[----:B------:R-:W-:Y:S05]  /*7fe0*/  @!P0 BRA `(.L_x_173) ;  /* 0x00000004003c8947 */ /* 0x000fea0003800000 */
[C---:B------:R-:W-:Y:S02]  /*7ff0*/  FSETP.NEU.FTZ.AND P2, PT, |R0|.reuse, +INF , PT ;  /* 0x7f8000000000780b */ /* 0x040fe40003f5d200 */
[----:B------:R-:W-:Y:S02]  /*8000*/  FSETP.NEU.FTZ.AND P1, PT, |R11|, +INF , PT ;  /* 0x7f8000000b00780b */ /* 0x000fe40003f3d200 */
[----:B------:R-:W-:-:S11]  /*8010*/  FSETP.NEU.FTZ.AND P0, PT, |R0|, +INF , PT ;  /* 0x7f8000000000780b */ /* 0x000fd60003f1d200 */
[----:B------:R-:W-:Y:S05]  /*8020*/  @!P1 BRA !P2, `(.L_x_173) ;  /* 0x00000004002c9947 */ /* 0x000fea0005000000 */
[----:B------:R-:W-:-:S04]  /*8030*/  LOP3.LUT P2, RZ, R0, 0x7fffffff, RZ, 0xc0, !PT ;  /* 0x7fffffff00ff7812 */ /* 0x000fc8000784c0ff */
[----:B------:R-:W-:-:S13]  /*8040*/  PLOP3.LUT P1, PT, P1, P2, PT, 0x2f, 0xf2 ;  /* 0x0000000000f2781c */ /* 0x000fda0000f24577 */
[----:B------:R-:W-:Y:S05]  /*8050*/  @P1 BRA `(.L_x_174) ;  /* 0x0000000400181947 */ /* 0x000fea0003800000 */
[----:B------:R-:W-:-:S04]  /*8060*/  LOP3.LUT P1, RZ, R11, 0x7fffffff, RZ, 0xc0, !PT ;  /* 0x7fffffff0bff7812 */ /* 0x000fc8000782c0ff */
[----:B------:R-:W-:-:S13]  /*8070*/  PLOP3.LUT P0, PT, P0, P1, PT, 0x2f, 0xf2 ;  /* 0x0000000000f2781c */ /* 0x000fda0000702577 */
[----:B------:R-:W-:Y:S05]  /*8080*/  @P0 BRA `(.L_x_175) ;  /* 0x0000000400000947 */ /* 0x000fea0003800000 */
[----:B------:R-:W-:Y:S02]  /*8090*/  ISETP.GE.AND P0, PT, R23, RZ, PT ;  /* 0x000000ff1700720c */ /* 0x000fe40003f06270 */
[----:B------:R-:W-:-:S11]  /*80a0*/  ISETP.GE.AND P1, PT, R24, RZ, PT ;  /* 0x000000ff1800720c */ /* 0x000fd60003f26270 */
[----:B------:R-:W-:Y:S01]  /*80b0*/  @P0 MOV R18, RZ ;  /* 0x000000ff00120202 */ /* 0x000fe20000000f00 */
[----:B------:R-:W-:Y:S01]  /*80c0*/  @!P0 FFMA R0, R0, 1.84467440737095516160e+19, RZ ;  /* 0x5f80000000008823 */ /* 0x000fe200000000ff */
[----:B------:R-:W-:Y:S01]  /*80d0*/  @!P0 MOV R18, 0xffffffc0 ;  /* 0xffffffc000128802 */ /* 0x000fe20000000f00 */
[----:B------:R-:W-:-:S04]  /*80e0*/  @!P1 FFMA R11, R11, 1.84467440737095516160e+19, RZ ;  /* 0x5f8000000b0b9823 */ /* 0x000fc800000000ff */
[----:B------:R-:W-:-:S07]  /*80f0*/  @!P1 VIADD R18, R18, 0x40 ;  /* 0x0000004012129836 */ /* 0x000fce0000000000 */
.L_x_171:
[----:B------:R-:W-:Y:S01]  /*8100*/  LEA R24, R8, 0xc0800000, 0x17 ;  /* 0xc080000008187811 */ /* 0x000fe200078eb8ff */
[----:B------:R-:W-:Y:S01]  /*8110*/  BSSY.RECONVERGENT B2, `(.L_x_176) ;  /* 0x0000036000027945 */ /* 0x000fe20003800200 */
[----:B------:R-:W-:Y:S02]  /*8120*/  IADD3 R19, PT, PT, R19, -0x7f, RZ ;  /* 0xffffff8113137810 */ /* 0x000fe40007ffe0ff */
[----:B------:R-:W-:-:S03]  /*8130*/  IADD3 R25, PT, PT, -R24, R11, RZ ;  /* 0x0000000b18197210 */ /* 0x000fc60007ffe1ff */
[----:B------:R-:W-:Y:S01]  /*8140*/  IMAD R0, R19, -0x800000, R0 ;  /* 0xff80000013007824 */ /* 0x000fe200078e0200 */
[----:B------:R-:W0:Y:S01]  /*8150*/  MUFU.RCP R24, R25 ;  /* 0x0000001900187308 */ /* 0x000e220000001000 */
[----:B------:R-:W-:Y:S01]  /*8160*/  FADD.FTZ R23, -R25, -RZ ;  /* 0x800000ff19177221 */ /* 0x000fe20000010100 */
[----:B------:R-:W-:-:S05]  /*8170*/  IADD3 R19, PT, PT, R19, 0x7f, -R8 ;  /* 0x0000007f13137810 */ /* 0x000fca0007ffe808 */
[----:B------:R-:W-:Y:S02]  /*8180*/  IMAD.IADD R19, R19, 0x1, R18 ;  /* 0x0000000113137824 */ /* 0x000fe400078e0212 */
[----:B0-----:R-:W-:-:S04]  /*8190*/  FFMA R11, R24, R23, 1 ;  /* 0x3f800000180b7423 */ /* 0x001fc80000000017 */
[----:B------:R-:W-:-:S04]  /*81a0*/  FFMA R11, R24, R11, R24 ;  /* 0x0000000b180b7223 */ /* 0x000fc80000000018 */
[----:B------:R-:W-:-:S04]  /*81b0*/  FFMA R24, R0, R11, RZ ;  /* 0x0000000b00187223 */ /* 0x000fc800000000ff */
[----:B------:R-:W-:-:S04]  /*81c0*/  FFMA R26, R23, R24, R0 ;  /* 0x00000018171a7223 */ /* 0x000fc80000000000 */
[----:B------:R-:W-:-:S04]  /*81d0*/  FFMA R24, R11, R26, R24 ;  /* 0x0000001a0b187223 */ /* 0x000fc80000000018 */
[----:B------:R-:W-:-:S04]  /*81e0*/  FFMA R23, R23, R24, R0 ;  /* 0x0000001817177223 */ /* 0x000fc80000000000 */
[----:B------:R-:W-:-:S05]  /*81f0*/  FFMA R0, R11, R23, R24 ;  /* 0x000000170b007223 */ /* 0x000fca0000000018 */
[----:B------:R-:W-:-:S04]  /*8200*/  SHF.R.U32.HI R8, RZ, 0x17, R0 ;  /* 0x00000017ff087819 */ /* 0x000fc80000011600 */
[----:B------:R-:W-:-:S04]  /*8210*/  LOP3.LUT R8, R8, 0xff, RZ, 0xc0, !PT ;  /* 0x000000ff08087812 */ /* 0x000fc800078ec0ff */
[----:B------:R-:W-:-:S04]  /*8220*/  IADD3 R8, PT, PT, R8, R19, RZ ;  /* 0x0000001308087210 */ /* 0x000fc80007ffe0ff */
[----:B------:R-:W-:-:S04]  /*8230*/  IADD3 R18, PT, PT, R8, -0x1, RZ ;  /* 0xffffffff08127810 */ /* 0x000fc80007ffe0ff */
[----:B------:R-:W-:-:S13]  /*8240*/  ISETP.GE.U32.AND P0, PT, R18, 0xfe, PT ;  /* 0x000000fe1200780c */ /* 0x000fda0003f06070 */
[----:B------:R-:W-:Y:S05]  /*8250*/  @!P0 BRA `(.L_x_177) ;  /* 0x0000000000808947 */ /* 0x000fea0003800000 */
[----:B------:R-:W-:-:S13]  /*8260*/  ISETP.GT.AND P0, PT, R8, 0xfe, PT ;  /* 0x000000fe0800780c */ /* 0x000fda0003f04270 */
[----:B------:R-:W-:Y:S05]  /*8270*/  @P0 BRA `(.L_x_178) ;  /* 0x00000000006c0947 */ /* 0x000fea0003800000 */
[----:B------:R-:W-:-:S13]  /*8280*/  ISETP.GE.AND P0, PT, R8, 0x1, PT ;  /* 0x000000010800780c */ /* 0x000fda0003f06270 */
[----:B------:R-:W-:Y:S05]  /*8290*/  @P0 BRA `(.L_x_179) ;  /* 0x0000000000740947 */ /* 0x000fea0003800000 */
[----:B------:R-:W-:Y:S02]  /*82a0*/  ISETP.GE.AND P0, PT, R8, -0x18, PT ;  /* 0xffffffe80800780c */ /* 0x000fe40003f06270 */
[----:B------:R-:W-:-:S11]  /*82b0*/  LOP3.LUT R0, R0, 0x80000000, RZ, 0xc0, !PT ;  /* 0x8000000000007812 */ /* 0x000fd600078ec0ff */
[----:B------:R-:W-:Y:S05]  /*82c0*/  @!P0 BRA `(.L_x_179) ;  /* 0x0000000000688947 */ /* 0x000fea0003800000 */
[CCC-:B------:R-:W-:Y:S01]  /*82d0*/  FFMA.RZ R18, R11.reuse, R23.reuse, R24.reuse ;  /* 0x000000170b127223 */ /* 0x1c0fe2000000c018 */
[C---:B------:R-:W-:Y:S02]  /*82e0*/  ISETP.NE.AND P2, PT, R8.reuse, RZ, PT ;  /* 0x000000ff0800720c */ /* 0x040fe40003f45270 */
[----:B------:R-:W-:Y:S02]  /*82f0*/  ISETP.NE.AND P1, PT, R8, RZ, PT ;  /* 0x000000ff0800720c */ /* 0x000fe40003f25270 */
[----:B------:R-:W-:Y:S01]  /*8300*/  LOP3.LUT R19, R18, 0x7fffff, RZ, 0xc0, !PT ;  /* 0x007fffff12137812 */ /* 0x000fe200078ec0ff */
[CCC-:B------:R-:W-:Y:S01]  /*8310*/  FFMA.RP R18, R11.reuse, R23.reuse, R24.reuse ;  /* 0x000000170b127223 */ /* 0x1c0fe20000008018 */
[----:B------:R-:W-:Y:S01]  /*8320*/  FFMA.RM R11, R11, R23, R24 ;  /* 0x000000170b0b7223 */ /* 0x000fe20000004018 */
[C---:B------:R-:W-:Y:S01]  /*8330*/  VIADD R24, R8.reuse, 0x20 ;  /* 0x0000002008187836 */ /* 0x040fe20000000000 */
[----:B------:R-:W-:Y:S02]  /*8340*/  LOP3.LUT R19, R19, 0x800000, RZ, 0xfc, !PT ;  /* 0x0080000013137812 */ /* 0x000fe400078efcff */
[----:B------:R-:W-:-:S02]  /*8350*/  IADD3 R8, PT, PT, -R8, RZ, RZ ;  /* 0x000000ff08087210 */ /* 0x000fc40007ffe1ff */
[----:B------:R-:W-:Y:S02]  /*8360*/  SHF.L.U32 R24, R19, R24, RZ ;  /* 0x0000001813187219 */ /* 0x000fe400000006ff */
[----:B------:R-:W-:Y:S02]  /*8370*/  FSETP.NEU.FTZ.AND P0, PT, R18, R11, PT ;  /* 0x0000000b1200720b */ /* 0x000fe40003f1d000 */
[----:B------:R-:W-:Y:S02]  /*8380*/  SEL R8, R8, RZ, P2 ;  /* 0x000000ff08087207 */ /* 0x000fe40001000000 */
[----:B------:R-:W-:Y:S02]  /*8390*/  ISETP.NE.AND P1, PT, R24, RZ, P1 ;  /* 0x000000ff1800720c */ /* 0x000fe40000f25270 */
[----:B------:R-:W-:Y:S02]  /*83a0*/  SHF.R.U32.HI R8, RZ, R8, R19 ;  /* 0x00000008ff087219 */ /* 0x000fe40000011613 */
[----:B------:R-:W-:-:S02]  /*83b0*/  PLOP3.LUT P0, PT, P0, P1, PT, 0xf8, 0x8f ;  /* 0x00000000008f781c */ /* 0x000fc40000703f70 */
[----:B------:R-:W-:Y:S02]  /*83c0*/  SHF.R.U32.HI R18, RZ, 0x1, R8 ;  /* 0x00000001ff127819 */ /* 0x000fe40000011608 */
[----:B------:R-:W-:-:S04]  /*83d0*/  SEL R11, RZ, 0x1, !P0 ;  /* 0x00000001ff0b7807 */ /* 0x000fc80004000000 */
[----:B------:R-:W-:-:S04]  /*83e0*/  LOP3.LUT R11, R11, 0x1, R18, 0xf8, !PT ;  /* 0x000000010b0b7812 */ /* 0x000fc800078ef812 */
[----:B------:R-:W-:-:S04]  /*83f0*/  LOP3.LUT R11, R11, R8, RZ, 0xc0, !PT ;  /* 0x000000080b0b7212 */ /* 0x000fc800078ec0ff */
[----:B------:R-:W-:-:S04]  /*8400*/  IADD3 R11, PT, PT, R18, R11, RZ ;  /* 0x0000000b120b7210 */ /* 0x000fc80007ffe0ff */
[----:B------:R-:W-:Y:S01]  /*8410*/  LOP3.LUT R0, R11, R0, RZ, 0xfc, !PT ;  /* 0x000000000b007212 */ /* 0x000fe200078efcff */
[----:B------:R-:W-:Y:S06]  /*8420*/  BRA `(.L_x_179) ;  /* 0x0000000000107947 */ /* 0x000fec0003800000 */
.L_x_178:
[----:B------:R-:W-:-:S04]  /*8430*/  LOP3.LUT R0, R0, 0x80000000, RZ, 0xc0, !PT ;  /* 0x8000000000007812 */ /* 0x000fc800078ec0ff */
[----:B------:R-:W-:Y:S01]  /*8440*/  LOP3.LUT R0, R0, 0x7f800000, RZ, 0xfc, !PT ;  /* 0x7f80000000007812 */ /* 0x000fe200078efcff */
[----:B------:R-:W-:Y:S06]  /*8450*/  BRA `(.L_x_179) ;  /* 0x0000000000047947 */ /* 0x000fec0003800000 */
.L_x_177:
[----:B------:R-:W-:-:S07]  /*8460*/  IMAD R0, R19, 0x800000, R0 ;  /* 0x0080000013007824 */ /* 0x000fce00078e0200 */
.L_x_179:
[----:B------:R-:W-:Y:S05]  /*8470*/  BSYNC.RECONVERGENT B2 ;  /* 0x0000000000027941 */ /* 0x000fea0003800200 */
.L_x_176:
[----:B------:R-:W-:Y:S05]  /*8480*/  BRA `(.L_x_180) ;  /* 0x0000000000207947 */ /* 0x000fea0003800000 */
.L_x_175:
[----:B------:R-:W-:-:S04]  /*8490*/  LOP3.LUT R0, R11, 0x80000000, R0, 0x48, !PT ;  /* 0x800000000b007812 */ /* 0x000fc800078e4800 */
[----:B------:R-:W-:Y:S01]  /*84a0*/  LOP3.LUT R0, R0, 0x7f800000, RZ, 0xfc, !PT ;  /* 0x7f80000000007812 */ /* 0x000fe200078efcff */
[----:B------:R-:W-:Y:S06]  /*84b0*/  BRA `(.L_x_180) ;  /* 0x0000000000147947 */ /* 0x000fec0003800000 */
.L_x_174:
[----:B------:R-:W-:Y:S01]  /*84c0*/  LOP3.LUT R0, R11, 0x80000000, R0, 0x48, !PT ;  /* 0x800000000b007812 */ /* 0x000fe200078e4800 */
[----:B------:R-:W-:Y:S06]  /*84d0*/  BRA `(.L_x_180) ;  /* 0x00000000000c7947 */ /* 0x000fec0003800000 */
.L_x_173:
[----:B------:R-:W0:Y:S01]  /*84e0*/  MUFU.RSQ R0, -QNAN ;  /* 0xffc0000000007908 */ /* 0x000e220000001400 */
[----:B------:R-:W-:Y:S05]  /*84f0*/  BRA `(.L_x_180) ;  /* 0x0000000000047947 */ /* 0x000fea0003800000 */
.L_x_172:
[----:B------:R-:W-:-:S07]  /*8500*/  FADD.FTZ R0, R0, R11 ;  /* 0x0000000b00007221 */ /* 0x000fce0000010000 */
.L_x_180:
[----:B------:R-:W-:Y:S05]  /*8510*/  BSYNC.RECONVERGENT B1 ;  /* 0x0000000000017941 */ /* 0x000fea0003800200 */
.L_x_170:
[----:B------:R-:W-:Y:S01]  /*8520*/  HFMA2 R11, -RZ, RZ, 0, 0 ;  /* 0x00000000ff0b7431 */ /* 0x000fe200000001ff */
[----:B0-----:R-:W-:-:S03]  /*8530*/  MOV R19, R0 ;  /* 0x0000000000137202 */ /* 0x001fc60000000f00 */
[----:B------:R-:W-:Y:S05]  /*8540*/  RET.REL.NODEC R10 `(_Z3acoPfS_S_P17curandStateXORWOWiii) ;  /* 0xffffff780aac7950 */ /* 0x000fea0003c3ffff */
.L_x_181:
[----:B------:R-:W-:-:S00]  /*8550*/  BRA `(.L_x_181) ;  /* 0xfffffffc00fc7947 */ /* 0x000fc0000383ffff */
[----:B------:R-:W-:-:S00]  /*8560*/  NOP ;  /* 0x0000000000007918 */ /* 0x000fc00000000000 */
        /* <DEDUP_REMOVED lines=9> */
.L_x_192:


//--------------------- .text._Z9rand_initP17curandStateXORWOWl --------------------------
	.section	.text._Z9rand_initP17curandStateXORWOWl,"ax",@progbits
	.align	128
        .global         _Z9rand_initP17curandStateXORWOWl
        .type           _Z9rand_initP17curandStateXORWOWl,@function
        .size           _Z9rand_initP17curandStateXORWOWl,(.L_x_194 - _Z9rand_initP17curandStateXORWOWl)
        .other          _Z9rand_initP17curandStateXORWOWl,@"STO_CUDA_ENTRY STV_DEFAULT"
_Z9rand_initP17curandStateXORWOWl:
.text._Z9rand_initP17curandStateXORWOWl:
[----:B------:R-:W-:Y:S01]  /*0000*/  LDC R1, c[0x0][0x37c] ;  /* 0x0000df00ff017b82 */ /* 0x000fe20000000800 */
[----:B------:R-:W0:Y:S07]  /*0010*/  S2R R13, SR_TID.X ;  /* 0x00000000000d7919 */ /* 0x000e2e0000002100 */
[----:B------:R-:W1:Y:S01]  /*0020*/  LDC.64 R2, c[0x0][0x388] ;  /* 0x0000e200ff027b82 */ /* 0x000e620000000a00 */
[----:B------:R-:W0:Y:S01]  /*0030*/  LDCU UR6, c[0x0][0x360] ;  /* 0x00006c00ff0677ac */ /* 0x000e220008000800 */
[----:B------:R-:W-:Y:S01]  /*0040*/  BSSY.RECONVERGENT B0, `(.L_x_182) ;  /* 0x00000e5000007945 */ /* 0x000fe20003800200 */
[----:B------:R-:W0:Y:S01]  /*0050*/  S2R R4, SR_CTAID.X ;  /* 0x0000000000047919 */ /* 0x000e220000002500 */
[----:B------:R-:W2:Y:S04]  /*0060*/  LDCU.64 UR4, c[0x0][0x358] ;  /* 0x00006b00ff0477ac */ /* 0x000ea80008000a00 */
[----:B------:R-:W3:Y:S01]  /*0070*/  LDC.64 R6, c[0x0][0x380] ;  /* 0x0000e000ff067b82 */ /* 0x000ee20000000a00 */
[----:B-1----:R-:W-:-:S02]  /*0080*/  LOP3.LUT R0, R2, 0xaad26b49, RZ, 0x3c, !PT ;  /* 0xaad26b4902007812 */ /* 0x002fc400078e3cff */
[----:B------:R-:W-:-:S03]  /*0090*/  LOP3.LUT R2, R3, 0xf7dcefdd, RZ, 0x3c, !PT ;  /* 0xf7dcefdd03027812 */ /* 0x000fc600078e3cff */
[----:B------:R-:W-:Y:S02]  /*00a0*/  IMAD R0, R0, 0x4182bed5, RZ ;  /* 0x4182bed500007824 */ /* 0x000fe400078e02ff */
[----:B------:R-:W-:Y:S02]  /*00b0*/  IMAD R3, R2, -0x658354e5, RZ ;  /* 0x9a7cab1b02037824 */ /* 0x000fe400078e02ff */
[C---:B------:R-:W-:Y:S01]  /*00c0*/  VIADD R5, R0.reuse, 0x75bcd15 ;  /* 0x075bcd1500057836 */ /* 0x040fe20000000000 */
[----:B------:R-:W-:Y:S01]  /*00d0*/  LOP3.LUT R8, R0, 0x159a55e5, RZ, 0x3c, !PT ;  /* 0x159a55e500087812 */ /* 0x000fe200078e3cff */
[----:B0-----:R-:W-:Y:S01]  /*00e0*/  IMAD R13, R4, UR6, R13 ;  /* 0x00000006040d7c24 */ /* 0x001fe2000f8e020d */
[C---:B------:R-:W-:Y:S01]  /*00f0*/  IADD3 R4, PT, PT, R0.reuse, 0x64f0c9, R3 ;  /* 0x0064f0c900047810 */ /* 0x040fe20007ffe003 */
[----:B------:R-:W-:Y:S01]  /*0100*/  VIADD R11, R0, 0x583f19 ;  /* 0x00583f19000b7836 */ /* 0x000fe20000000000 */
[----:B------:R-:W-:Y:S01]  /*0110*/  LOP3.LUT R10, R3, 0x5491333, RZ, 0x3c, !PT ;  /* 0x05491333030a7812 */ /* 0x000fe200078e3cff */
[C---:B---3--:R-:W-:Y:S01]  /*0120*/  IMAD.WIDE R6, R13.reuse, 0x30, R6 ;  /* 0x000000300d067825 */ /* 0x048fe200078e0206 */
[----:B------:R-:W-:-:S03]  /*0130*/  ISETP.NE.AND P0, PT, R13, RZ, PT ;  /* 0x000000ff0d00720c */ /* 0x000fc60003f05270 */
[----:B------:R-:W-:Y:S01]  /*0140*/  VIADD R9, R3, 0x1f123bb5 ;  /* 0x1f123bb503097836 */ /* 0x000fe20000000000 */
[----:B--2---:R0:W-:Y:S04]  /*0150*/  STG.E.64 desc[UR4][R6.64], R4 ;  /* 0x0000000406007986 */ /* 0x0041e8000c101b04 */
[----:B------:R0:W-:Y:S04]  /*0160*/  STG.E.64 desc[UR4][R6.64+0x8], R8 ;  /* 0x0000080806007986 */ /* 0x0001e8000c101b04 */
[----:B------:R0:W-:Y:S01]  /*0170*/  STG.E.64 desc[UR4][R6.64+0x10], R10 ;  /* 0x0000100a06007986 */ /* 0x0001e2000c101b04 */
[----:B------:R-:W-:Y:S05]  /*0180*/  @!P0 BRA `(.L_x_183) ;  /* 0x0000000c00408947 */ /* 0x000fea0003800000 */
[----:B------:R-:W-:Y:S01]  /*0190*/  SHF.R.S32.HI R0, RZ, 0x1f, R13 ;  /* 0x0000001fff007819 */ /* 0x000fe2000001140d */
[----:B------:R-:W-:-:S07]  /*01a0*/  IMAD.MOV.U32 R12, RZ, RZ, RZ ;  /* 0x000000ffff0c7224 */ /* 0x000fce00078e00ff */
.L_x_189:
[----:B-1----:R-:W-:Y:S01]  /*01b0*/  LOP3.LUT R2, R13, 0x3, RZ, 0xc0, !PT ;  /* 0x000000030d027812 */ /* 0x002fe200078ec0ff */
[----:B------:R-:W-:Y:S03]  /*01c0*/  BSSY.RECONVERGENT B1, `(.L_x_184) ;  /* 0x00000c6000017945 */ /* 0x000fe60003800200 */
[----:B------:R-:W-:-:S04]  /*01d0*/  ISETP.NE.U32.AND P0, PT, R2, RZ, PT ;  /* 0x000000ff0200720c */ /* 0x000fc80003f05070 */
[----:B------:R-:W-:-:S13]  /*01e0*/  ISETP.NE.AND.EX P0, PT, RZ, RZ, PT, P0 ;  /* 0x000000ffff00720c */ /* 0x000fda0003f05300 */
[----:B------:R-:W-:Y:S05]  /*01f0*/  @!P0 BRA `(.L_x_185) ;  /* 0x0000000c00088947 */ /* 0x000fea0003800000 */
[----:B0-----:R-:W0:Y:S01]  /*0200*/  LDC.64 R8, c[0x4][RZ] ;  /* 0x01000000ff087b82 */ /* 0x001e220000000a00 */
[----:B------:R-:W-:Y:S02]  /*0210*/  IMAD.MOV.U32 R14, RZ, RZ, RZ ;  /* 0x000000ffff0e7224 */ /* 0x000fe400078e00ff */
[----:B0-----:R-:W-:-:S07]  /*0220*/  IMAD.WIDE.U32 R8, R12, 0xc80, R8 ;  /* 0x00000c800c087825 */ /* 0x001fce00078e0008 */
.L_x_188:
[----:B-1----:R-:W-:Y:S01]  /*0230*/  IMAD.MOV.U32 R15, RZ, RZ, RZ ;  /* 0x000000ffff0f7224 */ /* 0x002fe200078e00ff */
[----:B------:R-:W-:Y:S01]  /*0240*/  CS2R R2, SRZ ;  /* 0x0000000000027805 */ /* 0x000fe2000001ff00 */
[----:B------:R-:W-:Y:S01]  /*0250*/  IMAD.MOV.U32 R17, RZ, RZ, RZ ;  /* 0x000000ffff117224 */ /* 0x000fe200078e00ff */
[----:B------:R-:W-:-:S07]  /*0260*/  CS2R R4, SRZ ;  /* 0x0000000000047805 */ /* 0x000fce000001ff00 */
.L_x_187:
[----:B------:R-:W-:-:S05]  /*0270*/  IMAD.WIDE.U32 R10, R17, 0x4, R6 ;  /* 0x00000004110a7825 */ /* 0x000fca00078e0006 */
[----:B------:R0:W5:Y:S01]  /*0280*/  LDG.E R16, desc[UR4][R10.64+0x4] ;  /* 0x000004040a107981 */ /* 0x000162000c1e1900 */
[----:B------:R-:W-:-:S07]  /*0290*/  IMAD.MOV.U32 R19, RZ, RZ, RZ ;  /* 0x000000ffff137224 */ /* 0x000fce00078e00ff */
.L_x_186:
[----:B-----5:R-:W-:Y:S01]  /*02a0*/  SHF.R.U32.HI R24, RZ, R19, R16 ;  /* 0x00000013ff187219 */ /* 0x020fe20000011610 */
[----:B0-----:R-:W-:-:S03]  /*02b0*/  IMAD.SHL.U32 R10, R17, 0x20, RZ ;  /* 0x00000020110a7824 */ /* 0x001fc600078e00ff */
[----:B------:R-:W-:Y:S01]  /*02c0*/  LOP3.LUT R11, R24, 0x1, RZ, 0xc0, !PT ;  /* 0x00000001180b7812 */ /* 0x000fe200078ec0ff */
[----:B------:R-:W-:-:S03]  /*02d0*/  IMAD.IADD R10, R10, 0x1, R19 ;  /* 0x000000010a0a7824 */ /* 0x000fc600078e0213 */
[----:B------:R-:W-:Y:S01]  /*02e0*/  ISETP.NE.U32.AND P0, PT, R11, 0x1, PT ;  /* 0x000000010b00780c */ /* 0x000fe20003f05070 */
[----:B------:R-:W-:-:S03]  /*02f0*/  IMAD R11, R10, 0x5, RZ ;  /* 0x000000050a0b7824 */ /* 0x000fc600078e02ff */
[----:B------:R-:W-:Y:S01]  /*0300*/  R2P PR, R24, 0x7e ;  /* 0x0000007e18007804 */ /* 0x000fe20000000000 */
[----:B------:R-:W-:-:S08]  /*0310*/  IMAD.WIDE.U32 R10, R11, 0x4, R8 ;  /* 0x000000040b0a7825 */ /* 0x000fd000078e0008 */
[----:B------:R-:W2:Y:S04]  /*0320*/  @!P0 LDG.E R18, desc[UR4][R10.64] ;  /* 0x000000040a128981 */ /* 0x000ea8000c1e1900 */
[----:B------:R-:W3:Y:S04]  /*0330*/  @!P0 LDG.E R20, desc[UR4][R10.64+0x10] ;  /* 0x000010040a148981 */ /* 0x000ee8000c1e1900 */
[----:B------:R-:W4:Y:S04]  /*0340*/  @P1 LDG.E R22, desc[UR4][R10.64+0x14] ;  /* 0x000014040a161981 */ /* 0x000f28000c1e1900 */
[----:B------:R-:W4:Y:S04]  /*0350*/  @P2 LDG.E R26, desc[UR4][R10.64+0x28] ;  /* 0x000028040a1a2981 */ /* 0x000f28000c1e1900 */
[----:B------:R-:W4:Y:S04]  /*0360*/  @!P0 LDG.E R21, desc[UR4][R10.64+0x4] ;  /* 0x000004040a158981 */ /* 0x000f28000c1e1900 */
[----:B------:R-:W4:Y:S04]  /*0370*/  @!P0 LDG.E R23, desc[UR4][R10.64+0xc] ;  /* 0x00000c040a178981 */ /* 0x000f28000c1e1900 */
[----:B------:R-:W4:Y:S04]  /*0380*/  @P1 LDG.E R25, desc[UR4][R10.64+0x18] ;  /* 0x000018040a191981 */ /* 0x000f28000c1e1900 */
[----:B------:R-:W4:Y:S04]  /*0390*/  @P3 LDG.E R28, desc[UR4][R10.64+0x3c] ;  /* 0x00003c040a1c3981 */ /* 0x000f28000c1e1900 */
[----:B------:R-:W4:Y:S01]  /*03a0*/  @P6 LDG.E R27, desc[UR4][R10.64+0x7c] ;  /* 0x00007c040a1b6981 */ /* 0x000f22000c1e1900 */
[----:B--2---:R-:W-:-:S03]  /*03b0*/  @!P0 LOP3.LUT R15, R15, R18, RZ, 0x3c, !PT ;  /* 0x000000120f0f8212 */ /* 0x004fc600078e3cff */
[----:B------:R-:W2:Y:S01]  /*03c0*/  @!P0 LDG.E R18, desc[UR4][R10.64+0x8] ;  /* 0x000008040a128981 */ /* 0x000ea2000c1e1900 */
[----:B---3--:R-:W-:-:S03]  /*03d0*/  @!P0 LOP3.LUT R3, R3, R20, RZ, 0x3c, !PT ;  /* 0x0000001403038212 */ /* 0x008fc600078e3cff */
[----:B------:R-:W3:Y:S01]  /*03e0*/  @P1 LDG.E R20, desc[UR4][R10.64+0x24] ;  /* 0x000024040a141981 */ /* 0x000ee2000c1e1900 */
[----:B----4-:R-:W-:-:S03]  /*03f0*/  @P1 LOP3.LUT R15, R15, R22, RZ, 0x3c, !PT ;  /* 0x000000160f0f1212 */ /* 0x010fc600078e3cff */
[----:B------:R-:W4:Y:S01]  /*0400*/  @P2 LDG.E R22, desc[UR4][R10.64+0x38] ;  /* 0x000038040a162981 */ /* 0x000f22000c1e1900 */
[----:B------:R-:W-:-:S03]  /*0410*/  @P2 LOP3.LUT R15, R15, R26, RZ, 0x3c, !PT ;  /* 0x0000001a0f0f2212 */ /* 0x000fc600078e3cff */
[----:B------:R-:W4:Y:S01]  /*0420*/  @P4 LDG.E R26, desc[UR4][R10.64+0x50] ;  /* 0x000050040a1a4981 */ /* 0x000f22000c1e1900 */
[----:B------:R-:W-:-:S03]  /*0430*/  @!P0 LOP3.LUT R4, R4, R21, RZ, 0x3c, !PT ;  /* 0x0000001504048212 */ /* 0x000fc600078e3cff */
[----:B------:R-:W4:Y:S01]  /*0440*/  @P1 LDG.E R21, desc[UR4][R10.64+0x20] ;  /* 0x000020040a151981 */ /* 0x000f22000c1e1900 */
[----:B------:R-:W-:-:S03]  /*0450*/  @!P0 LOP3.LUT R2, R2, R23, RZ, 0x3c, !PT ;  /* 0x0000001702028212 */ /* 0x000fc600078e3cff */
[----:B------:R-:W4:Y:S01]  /*0460*/  @P2 LDG.E R23, desc[UR4][R10.64+0x2c] ;  /* 0x00002c040a172981 */ /* 0x000f22000c1e1900 */
[----:B------:R-:W-:-:S03]  /*0470*/  @P1 LOP3.LUT R4, R4, R25, RZ, 0x3c, !PT ;  /* 0x0000001904041212 */ /* 0x000fc600078e3cff */
[----:B------:R-:W4:Y:S01]  /*0480*/  @P2 LDG.E R25, desc[UR4][R10.64+0x34] ;  /* 0x000034040a192981 */ /* 0x000f22000c1e1900 */
[----:B--2---:R-:W-:-:S03]  /*0490*/  @!P0 LOP3.LUT R5, R5, R18, RZ, 0x3c, !PT ;  /* 0x0000001205058212 */ /* 0x004fc600078e3cff */
[----:B------:R-:W2:Y:S01]  /*04a0*/  @P1 LDG.E R18, desc[UR4][R10.64+0x1c] ;  /* 0x00001c040a121981 */ /* 0x000ea2000c1e1900 */
[----:B---3--:R-:W-:-:S03]  /*04b0*/  @P1 LOP3.LUT R3, R3, R20, RZ, 0x3c, !PT ;  /* 0x0000001403031212 */ /* 0x008fc600078e3cff */
[----:B------:R-:W3:Y:S01]  /*04c0*/  @P2 LDG.E R20, desc[UR4][R10.64+0x30] ;  /* 0x000030040a142981 */ /* 0x000ee2000c1e1900 */
[----:B----4-:R-:W-:-:S03]  /*04d0*/  @P2 LOP3.LUT R3, R3, R22, RZ, 0x3c, !PT ;  /* 0x0000001603032212 */ /* 0x010fc600078e3cff */
[----:B------:R-:W4:Y:S01]  /*04e0*/  @P3 LDG.E R22, desc[UR4][R10.64+0x4c] ;  /* 0x00004c040a163981 */ /* 0x000f22000c1e1900 */
[----:B------:R-:W-:-:S04]  /*04f0*/  @P3 LOP3.LUT R15, R15, R28, RZ, 0x3c, !PT ;  /* 0x0000001c0f0f3212 */ /* 0x000fc800078e3cff */
[----:B------:R-:W-:Y:S02]  /*0500*/  @P4 LOP3.LUT R15, R15, R26, RZ, 0x3c, !PT ;  /* 0x0000001a0f0f4212 */ /* 0x000fe400078e3cff */
[----:B------:R-:W-:Y:S01]  /*0510*/  @P1 LOP3.LUT R2, R2, R21, RZ, 0x3c, !PT ;  /* 0x0000001502021212 */ /* 0x000fe200078e3cff */
[----:B------:R-:W4:Y:S04]  /*0520*/  @P5 LDG.E R26, desc[UR4][R10.64+0x64] ;  /* 0x000064040a1a5981 */ /* 0x000f28000c1e1900 */
[----:B------:R-:W4:Y:S01]  /*0530*/  @P3 LDG.E R21, desc[UR4][R10.64+0x40] ;  /* 0x000040040a153981 */ /* 0x000f22000c1e1900 */
[----:B------:R-:W-:Y:S02]  /*0540*/  @P2 LOP3.LUT R4, R4, R23, RZ, 0x3c, !PT ;  /* 0x0000001704042212 */ /* 0x000fe400078e3cff */
[----:B------:R-:W-:Y:S01]  /*0550*/  @P2 LOP3.LUT R2, R2, R25, RZ, 0x3c, !PT ;  /* 0x0000001902022212 */ /* 0x000fe200078e3cff */
[----:B------:R-:W4:Y:S04]  /*0560*/  @P3 LDG.E R23, desc[UR4][R10.64+0x48] ;  /* 0x000048040a173981 */ /* 0x000f28000c1e1900 */
[----:B------:R-:W4:Y:S01]  /*0570*/  @P4 LDG.E R25, desc[UR4][R10.64+0x54] ;  /* 0x000054040a194981 */ /* 0x000f22000c1e1900 */
[----:B--2---:R-:W-:-:S03]  /*0580*/  @P1 LOP3.LUT R5, R5, R18, RZ, 0x3c, !PT ;  /* 0x0000001205051212 */ /* 0x004fc600078e3cff */
[----:B------:R-:W2:Y:S01]  /*0590*/  @P3 LDG.E R18, desc[UR4][R10.64+0x44] ;  /* 0x000044040a123981 */ /* 0x000ea2000c1e1900 */
[----:B---3--:R-:W-:-:S03]  /*05a0*/  @P2 LOP3.LUT R5, R5, R20, RZ, 0x3c, !PT ;  /* 0x0000001405052212 */ /* 0x008fc600078e3cff */
[----:B------:R-:W3:Y:S01]  /*05b0*/  @P4 LDG.E R20, desc[UR4][R10.64+0x58] ;  /* 0x000058040a144981 */ /* 0x000ee2000c1e1900 */
[----:B----4-:R-:W-:-:S03]  /*05c0*/  @P3 LOP3.LUT R3, R3, R22, RZ, 0x3c, !PT ;  /* 0x0000001603033212 */ /* 0x010fc600078e3cff */
[----:B------:R-:W4:Y:S01]  /*05d0*/  @P4 LDG.E R22, desc[UR4][R10.64+0x60] ;  /* 0x000060040a164981 */ /* 0x000f22000c1e1900 */
[----:B------:R-:W-:Y:S02]  /*05e0*/  LOP3.LUT P0, RZ, R24, 0x80, RZ, 0xc0, !PT ;  /* 0x0000008018ff7812 */ /* 0x000fe4000780c0ff */
[----:B------:R-:W-:Y:S02]  /*05f0*/  @P5 LOP3.LUT R15, R15, R26, RZ, 0x3c, !PT ;  /* 0x0000001a0f0f5212 */ /* 0x000fe400078e3cff */
[----:B------:R-:W4:Y:S01]  /*0600*/  @P6 LDG.E R26, desc[UR4][R10.64+0x78] ;  /* 0x000078040a1a6981 */ /* 0x000f22000c1e1900 */
[----:B------:R-:W-:-:S03]  /*0610*/  @P3 LOP3.LUT R4, R4, R21, RZ, 0x3c, !PT ;  /* 0x0000001504043212 */ /* 0x000fc600078e3cff */
[----:B------:R-:W4:Y:S01]  /*0620*/  @P4 LDG.E R21, desc[UR4][R10.64+0x5c] ;  /* 0x00005c040a154981 */ /* 0x000f22000c1e1900 */
[----:B------:R-:W-:-:S03]  /*0630*/  @P3 LOP3.LUT R2, R2, R23, RZ, 0x3c, !PT ;  /* 0x0000001702023212 */ /* 0x000fc600078e3cff */
[----:B------:R-:W4:Y:S01]  /*0640*/  @P5 LDG.E R23, desc[UR4][R10.64+0x68] ;  /* 0x000068040a175981 */ /* 0x000f22000c1e1900 */
[----:B------:R-:W-:-:S03]  /*0650*/  @P4 LOP3.LUT R4, R4, R25, RZ, 0x3c, !PT ;  /* 0x0000001904044212 */ /* 0x000fc600078e3cff */
[----:B------:R-:W4:Y:S01]  /*0660*/  @P5 LDG.E R25, desc[UR4][R10.64+0x70] ;  /* 0x000070040a195981 */ /* 0x000f22000c1e1900 */
[----:B--2---:R-:W-:-:S03]  /*0670*/  @P3 LOP3.LUT R5, R5, R18, RZ, 0x3c, !PT ;  /* 0x0000001205053212 */ /* 0x004fc600078e3cff */
[----:B------:R-:W2:Y:S01]  /*0680*/  @P5 LDG.E R18, desc[UR4][R10.64+0x6c] ;  /* 0x00006c040a125981 */ /* 0x000ea2000c1e1900 */
[----:B---3--:R-:W-:-:S03]  /*0690*/  @P4 LOP3.LUT R5, R5, R20, RZ, 0x3c, !PT ;  /* 0x0000001405054212 */ /* 0x008fc600078e3cff */
[----:B------:R-:W3:Y:S01]  /*06a0*/  @P5 LDG.E R20, desc[UR4][R10.64+0x74] ;  /* 0x000074040a145981 */ /* 0x000ee2000c1e1900 */
[----:B----4-:R-:W-:-:S03]  /*06b0*/  @P4 LOP3.LUT R3, R3, R22, RZ, 0x3c, !PT ;  /* 0x0000001603034212 */ /* 0x010fc600078e3cff */
[----:B------:R-:W4:Y:S01]  /*06c0*/  @P0 LDG.E R22, desc[UR4][R10.64+0x8c] ;  /* 0x00008c040a160981 */ /* 0x000f22000c1e1900 */
[----:B------:R-:W-:-:S03]  /*06d0*/  @P6 LOP3.LUT R15, R15, R26, RZ, 0x3c, !PT ;  /* 0x0000001a0f0f6212 */ /* 0x000fc600078e3cff */
        /* <DEDUP_REMOVED lines=13> */
[----:B------:R-:W-:Y:S02]  /*07b0*/  @P6 LOP3.LUT R4, R4, R27, RZ, 0x3c, !PT ;  /* 0x0000001b04046212 */ /* 0x000fe400078e3cff */
[----:B------:R-:W-:Y:S02]  /*07c0*/  @P6 LOP3.LUT R2, R2, R21, RZ, 0x3c, !PT ;  /* 0x0000001502026212 */ /* 0x000fe400078e3cff */
[----:B------:R-:W-:Y:S02]  /*07d0*/  @P0 LOP3.LUT R4, R4, R23, RZ, 0x3c, !PT ;  /* 0x0000001704040212 */ /* 0x000fe400078e3cff */
[----:B------:R-:W-:Y:S02]  /*07e0*/  @P0 LOP3.LUT R2, R2, R25, RZ, 0x3c, !PT ;  /* 0x0000001902020212 */ /* 0x000fe400078e3cff */
[----:B--2---:R-:W-:Y:S02]  /*07f0*/  @P6 LOP3.LUT R5, R5, R18, RZ, 0x3c, !PT ;  /* 0x0000001205056212 */ /* 0x004fe400078e3cff */
[----:B---3--:R-:W-:-:S02]  /*0800*/  @P6 LOP3.LUT R3, R3, R20, RZ, 0x3c, !PT ;  /* 0x0000001403036212 */ /* 0x008fc400078e3cff */
[----:B----4-:R-:W-:Y:S02]  /*0810*/  @P0 LOP3.LUT R5, R5, R22, RZ, 0x3c, !PT ;  /* 0x0000001605050212 */ /* 0x010fe400078e3cff */
[----:B------:R-:W-:Y:S02]  /*0820*/  @P0 LOP3.LUT R3, R3, R26, RZ, 0x3c, !PT ;  /* 0x0000001a03030212 */ /* 0x000fe400078e3cff */
[----:B------:R-:W-:-:S13]  /*0830*/  R2P PR, R24.B1, 0x7f ;  /* 0x0000007f18007804 */ /* 0x000fda0000001000 */
[----:B------:R-:W2:Y:S04]  /*0840*/  @P0 LDG.E R18, desc[UR4][R10.64+0xa0] ;  /* 0x0000a0040a120981 */ /* 0x000ea8000c1e1900 */
[----:B------:R-:W3:Y:S04]  /*0850*/  @P1 LDG.E R22, desc[UR4][R10.64+0xb4] ;  /* 0x0000b4040a161981 */ /* 0x000ee8000c1e1900 */
[----:B------:R-:W4:Y:S04]  /*0860*/  @P2 LDG.E R26, desc[UR4][R10.64+0xc8] ;  /* 0x0000c8040a1a2981 */ /* 0x000f28000c1e1900 */
[----:B------:R-:W4:Y:S04]  /*0870*/  @P3 LDG.E R28, desc[UR4][R10.64+0xdc] ;  /* 0x0000dc040a1c3981 */ /* 0x000f28000c1e1900 */
[----:B------:R-:W4:Y:S04]  /*0880*/  @P0 LDG.E R23, desc[UR4][R10.64+0xa4] ;  /* 0x0000a4040a170981 */ /* 0x000f28000c1e1900 */
[----:B------:R-:W4:Y:S04]  /*0890*/  @P0 LDG.E R20, desc[UR4][R10.64+0xa8] ;  /* 0x0000a8040a140981 */ /* 0x000f28000c1e1900 */
[----:B------:R-:W4:Y:S04]  /*08a0*/  @P4 LDG.E R25, desc[UR4][R10.64+0xf0] ;  /* 0x0000f0040a194981 */ /* 0x000f28000c1e1900 */
        /* <DEDUP_REMOVED lines=21> */
[----:B------:R-:W-:Y:S02]  /*0a00*/  LOP3.LUT P0, RZ, R24, 0x8000, RZ, 0xc0, !PT ;  /* 0x0000800018ff7812 */ /* 0x000fe4000780c0ff */
[----:B----4-:R-:W-:Y:S01]  /*0a10*/  @P5 LOP3.LUT R15, R15, R26, RZ, 0x3c, !PT ;  /* 0x0000001a0f0f5212 */ /* 0x010fe200078e3cff */
[----:B------:R-:W4:Y:S04]  /*0a20*/  @P3 LDG.E R24, desc[UR4][R10.64+0xe4] ;  /* 0x0000e4040a183981 */ /* 0x000f28000c1e1900 */
[----:B------:R-:W2:Y:S01]  /*0a30*/  @P6 LDG.E R26, desc[UR4][R10.64+0x118] ;  /* 0x000118040a1a6981 */ /* 0x000ea2000c1e1900 */
        /* <DEDUP_REMOVED lines=8> */
[----:B---3--:R-:W-:-:S03]  /*0ac0*/  @P2 LOP3.LUT R3, R3, R22, RZ, 0x3c, !PT ;  /* 0x0000001603032212 */ /* 0x008fc600078e3cff */
[----:B------:R-:W3:Y:S01]  /*0ad0*/  @P4 LDG.E R22, desc[UR4][R10.64+0x100] ;  /* 0x000100040a164981 */ /* 0x000ee2000c1e1900 */
[----:B--2---:R-:W-:-:S03]  /*0ae0*/  @P6 LOP3.LUT R15, R15, R26, RZ, 0x3c, !PT ;  /* 0x0000001a0f0f6212 */ /* 0x004fc600078e3cff */
[----:B------:R-:W2:Y:S01]  /*0af0*/  @P0 LDG.E R26, desc[UR4][R10.64+0x12c] ;  /* 0x00012c040a1a0981 */ /* 0x000ea2000c1e1900 */
[----:B----4-:R-:W-:-:S03]  /*0b00*/  @P2 LOP3.LUT R2, R2, R23, RZ, 0x3c, !PT ;  /* 0x0000001702022212 */ /* 0x010fc600078e3cff */
[----:B------:R-:W4:Y:S01]  /*0b10*/  @P4 LDG.E R23, desc[UR4][R10.64+0xfc] ;  /* 0x0000fc040a174981 */ /* 0x000f22000c1e1900 */
[----:B------:R-:W-:-:S03]  /*0b20*/  @P2 LOP3.LUT R5, R5, R20, RZ, 0x3c, !PT ;  /* 0x0000001405052212 */ /* 0x000fc600078e3cff */
[----:B------:R-:W4:Y:S01]  /*0b30*/  @P4 LDG.E R20, desc[UR4][R10.64+0xf8] ;  /* 0x0000f8040a144981 */ /* 0x000f22000c1e1900 */
[----:B------:R-:W-:Y:S02]  /*0b40*/  @P3 LOP3.LUT R2, R2, R27, RZ, 0x3c, !PT ;  /* 0x0000001b02023212 */ /* 0x000fe400078e3cff */
[----:B------:R-:W-:Y:S01]  /*0b50*/  @P3 LOP3.LUT R4, R4, R25, RZ, 0x3c, !PT ;  /* 0x0000001904043212 */ /* 0x000fe200078e3cff */
[----:B------:R-:W4:Y:S01]  /*0b60*/  @P5 LDG.E R27, desc[UR4][R10.64+0x110] ;  /* 0x000110040a1b5981 */ /* 0x000f22000c1e1900 */
[----:B------:R-:W-:-:S03]  /*0b70*/  @P3 LOP3.LUT R5, R5, R24, RZ, 0x3c, !PT ;  /* 0x0000001805053212 */ /* 0x000fc600078e3cff */
[----:B------:R-:W4:Y:S04]  /*0b80*/  @P5 LDG.E R25, desc[UR4][R10.64+0x108] ;  /* 0x000108040a195981 */ /* 0x000f28000c1e1900 */
        /* <DEDUP_REMOVED lines=19> */
[----:B------:R-:W-:-:S05]  /*0cc0*/  VIADD R19, R19, 0x10 ;  /* 0x0000001013137836 */ /* 0x000fca0000000000 */
[----:B------:R-:W-:Y:S02]  /*0cd0*/  ISETP.NE.AND P1, PT, R19, 0x20, PT ;  /* 0x000000201300780c */ /* 0x000fe40003f25270 */
[----:B------:R-:W-:Y:S02]  /*0ce0*/  @P5 LOP3.LUT R3, R3, R18, RZ, 0x3c, !PT ;  /* 0x0000001203035212 */ /* 0x000fe400078e3cff */
[----:B------:R-:W-:Y:S02]  /*0cf0*/  @P6 LOP3.LUT R4, R4, R21, RZ, 0x3c, !PT ;  /* 0x0000001504046212 */ /* 0x000fe400078e3cff */
[----:B---3--:R-:W-:-:S04]  /*0d00*/  @P6 LOP3.LUT R3, R3, R22, RZ, 0x3c, !PT ;  /* 0x0000001603036212 */ /* 0x008fc800078e3cff */
[----:B--2---:R-:W-:Y:S02]  /*0d10*/  @P0 LOP3.LUT R3, R3, R26, RZ, 0x3c, !PT ;  /* 0x0000001a03030212 */ /* 0x004fe400078e3cff */
[----:B----4-:R-:W-:Y:S02]  /*0d20*/  @P6 LOP3.LUT R2, R2, R23, RZ, 0x3c, !PT ;  /* 0x0000001702026212 */ /* 0x010fe400078e3cff */
[----:B------:R-:W-:Y:S02]  /*0d30*/  @P6 LOP3.LUT R5, R5, R20, RZ, 0x3c, !PT ;  /* 0x0000001405056212 */ /* 0x000fe400078e3cff */
[----:B------:R-:W-:Y:S02]  /*0d40*/  @P0 LOP3.LUT R2, R2, R27, RZ, 0x3c, !PT ;  /* 0x0000001b02020212 */ /* 0x000fe400078e3cff */
[----:B------:R-:W-:Y:S02]  /*0d50*/  @P0 LOP3.LUT R4, R4, R25, RZ, 0x3c, !PT ;  /* 0x0000001904040212 */ /* 0x000fe400078e3cff */
[----:B------:R-:W-:Y:S01]  /*0d60*/  @P0 LOP3.LUT R5, R5, R24, RZ, 0x3c, !PT ;  /* 0x0000001805050212 */ /* 0x000fe200078e3cff */
[----:B------:R-:W-:Y:S06]  /*0d70*/  @P1 BRA `(.L_x_186) ;  /* 0xfffffff400481947 */ /* 0x000fec000383ffff */
[----:B------:R-:W-:-:S05]  /*0d80*/  VIADD R17, R17, 0x1 ;  /* 0x0000000111117836 */ /* 0x000fca0000000000 */
[----:B------:R-:W-:-:S13]  /*0d90*/  ISETP.NE.AND P0, PT, R17, 0x5, PT ;  /* 0x000000051100780c */ /* 0x000fda0003f05270 */
[----:B------:R-:W-:Y:S05]  /*0da0*/  @P0 BRA `(.L_x_187) ;  /* 0xfffffff400300947 */ /* 0x000fea000383ffff */
[----:B------:R1:W-:Y:S01]  /*0db0*/  STG.E.64 desc[UR4][R6.64+0x8], R4 ;  /* 0x0000080406007986 */ /* 0x0003e2000c101b04 */
[----:B------:R-:W-:Y:S01]  /*0dc0*/  VIADD R14, R14, 0x1 ;  /* 0x000000010e0e7836 */ /* 0x000fe20000000000 */
[----:B------:R-:W-:Y:S02]  /*0dd0*/  LOP3.LUT R11, R13, 0x3, RZ, 0xc0, !PT ;  /* 0x000000030d0b7812 */ /* 0x000fe400078ec0ff */
[----:B------:R1:W-:Y:S02]  /*0de0*/  STG.E.64 desc[UR4][R6.64+0x10], R2 ;  /* 0x0000100206007986 */ /* 0x0003e4000c101b04 */
[----:B------:R-:W-:Y:S02]  /*0df0*/  ISETP.GE.U32.AND P0, PT, R14, R11, PT ;  /* 0x0000000b0e00720c */ /* 0x000fe40003f06070 */
[----:B------:R1:W-:Y:S11]  /*0e00*/  STG.E desc[UR4][R6.64+0x4], R15 ;  /* 0x0000040f06007986 */ /* 0x0003f6000c101904 */
[----:B------:R-:W-:Y:S05]  /*0e10*/  @!P0 BRA `(.L_x_188) ;  /* 0xfffffff400048947 */ /* 0x000fea000383ffff */
.L_x_185:
[----:B------:R-:W-:Y:S05]  /*0e20*/  BSYNC.RECONVERGENT B1 ;  /* 0x0000000000017941 */ /* 0x000fea0003800200 */
.L_x_184:
[C---:B------:R-:W-:Y:S01]  /*0e30*/  ISETP.GT.U32.AND P0, PT, R13.reuse, 0x3, PT ;  /* 0x000000030d00780c */ /* 0x040fe20003f04070 */
[----:B------:R-:W-:Y:S01]  /*0e40*/  VIADD R12, R12, 0x1 ;  /* 0x000000010c0c7836 */ /* 0x000fe20000000000 */
[--C-:B------:R-:W-:Y:S02]  /*0e50*/  SHF.R.U64 R13, R13, 0x2, R0.reuse ;  /* 0x000000020d0d7819 */ /* 0x100fe40000001200 */
[----:B------:R-:W-:Y:S02]  /*0e60*/  ISETP.GT.U32.AND.EX P0, PT, R0, RZ, PT, P0 ;  /* 0x000000ff0000720c */ /* 0x000fe40003f04100 */
[----:B------:R-:W-:-:S11]  /*0e70*/  SHF.R.U32.HI R0, RZ, 0x2, R0 ;  /* 0x00000002ff007819 */ /* 0x000fd60000011600 */
[----:B------:R-:W-:Y:S05]  /*0e80*/  @P0 BRA `(.L_x_189) ;  /* 0xfffffff000c80947 */ /* 0x000fea000383ffff */
.L_x_183:
[----:B------:R-:W-:Y:S05]  /*0e90*/  BSYNC.RECONVERGENT B0 ;  /* 0x0000000000007941 */ /* 0x000fea0003800200 */
.L_x_182:
[----:B------:R-:W-:Y:S04]  /*0ea0*/  STG.E.64 desc[UR4][R6.64+0x18], RZ ;  /* 0x000018ff06007986 */ /* 0x000fe8000c101b04 */
[----:B------:R-:W-:Y:S04]  /*0eb0*/  STG.E desc[UR4][R6.64+0x20], RZ ;  /* 0x000020ff06007986 */ /* 0x000fe8000c101904 */
[----:B------:R-:W-:Y:S01]  /*0ec0*/  STG.E.64 desc[UR4][R6.64+0x28], RZ ;  /* 0x000028ff06007986 */ /* 0x000fe2000c101b04 */
[----:B------:R-:W-:Y:S05]  /*0ed0*/  EXIT ;  /* 0x000000000000794d */ /* 0x000fea0003800000 */
.L_x_190:
        /* <DEDUP_REMOVED lines=10> */
.L_x_194:


//--------------------- .nv.global.init           --------------------------
	.section	.nv.global.init,"aw",@progbits
	.align	4
.nv.global.init:
	.type		mrg32k3aM1SubSeq,@object
	.size		mrg32k3aM1SubSeq,(mrg32k3aM2SubSeq - mrg32k3aM1SubSeq)
mrg32k3aM1SubSeq:
        /*0000*/ 	.byte	0x0b, 0xcc, 0xee, 0x04, 0x73, 0x29, 0x8b, 0x6f, 0xf6, 0x53, 0x03, 0xf6, 0x23, 0xf6, 0xea, 0xda
        /* <DEDUP_REMOVED lines=125> */
	.type		mrg32k3aM2SubSeq,@object
	.size		mrg32k3aM2SubSeq,(mrg32k3aM1 - mrg32k3aM2SubSeq)
mrg32k3aM2SubSeq:
        /* <DEDUP_REMOVED lines=126> */
	.type		mrg32k3aM1,@object
	.size		mrg32k3aM1,(mrg32k3aM1Seq - mrg32k3aM1)
mrg32k3aM1:
        /* <DEDUP_REMOVED lines=144> */
	.type		mrg32k3aM1Seq,@object
	.size		mrg32k3aM1Seq,(mrg32k3aM2 - mrg32k3aM1Seq)
mrg32k3aM1Seq:
        /* <DEDUP_REMOVED lines=144> */
	.type		mrg32k3aM2,@object
	.size		mrg32k3aM2,(mrg32k3aM2Seq - mrg32k3aM2)
mrg32k3aM2:
        /* <DEDUP_REMOVED lines=144> */
	.type		mrg32k3aM2Seq,@object
	.size		mrg32k3aM2Seq,(precalc_xorwow_matrix - mrg32k3aM2Seq)
mrg32k3aM2Seq:
        /* <DEDUP_REMOVED lines=144> */
	.type		precalc_xorwow_matrix,@object
	.size		precalc_xorwow_matrix,(precalc_xorwow_offset_matrix - precalc_xorwow_matrix)
precalc_xorwow_matrix:
        /* <DEDUP_REMOVED lines=6400> */
	.type		precalc_xorwow_offset_matrix,@object
	.size		precalc_xorwow_offset_matrix,(.L_1 - precalc_xorwow_offset_matrix)
precalc_xorwow_offset_matrix:
        /* <DEDUP_REMOVED lines=6400> */
.L_1:


//--------------------- .nv.shared._Z3acoPfS_S_P17curandStateXORWOWiii --------------------------
	.section	.nv.shared._Z3acoPfS_S_P17curandStateXORWOWiii,"aw",@nobits
	.sectionflags	@""
	.align	16
.nv.shared._Z3acoPfS_S_P17curandStateXORWOWiii:
	.zero		1040


//--------------------- .nv.shared.reserved.0     --------------------------
	.section	.nv.shared.reserved.0,"aw",@nobits
	.weak		__nv_reservedSMEM_offset_0_alias
	.size		__nv_reservedSMEM_offset_0_alias, 0, 64
	.other		__nv_reservedSMEM_offset_0_alias,@"STO_CUDA_RESERVED_SHARED STV_DEFAULT"
__nv_reservedSMEM_offset_0_alias:
	.zero		0
	.zero		64


//--------------------- .nv.shared._Z9rand_initP17curandStateXORWOWl --------------------------
	.section	.nv.shared._Z9rand_initP17curandStateXORWOWl,"aw",@nobits
	.sectionflags	@""
	.align	16
	.zero		1024


//--------------------- .nv.constant0._Z3acoPfS_S_P17curandStateXORWOWiii --------------------------
	.section	.nv.constant0._Z3acoPfS_S_P17curandStateXORWOWiii,"a",@progbits
	.sectionflags	@""
	.align	4
.nv.constant0._Z3acoPfS_S_P17curandStateXORWOWiii:
	.zero		940


//--------------------- .nv.constant0._Z9rand_initP17curandStateXORWOWl --------------------------
	.section	.nv.constant0._Z9rand_initP17curandStateXORWOWl,"a",@progbits
	.sectionflags	@""
	.align	4
.nv.constant0._Z9rand_initP17curandStateXORWOWl:
	.zero		912


//--------------------- SYMBOLS --------------------------

	.type		.nv.reservedSmem.offset0,@object
	.size		.nv.reservedSmem.offset0,0x4
	.type		.nv.reservedSmem.cap,@object
	.size		.nv.reservedSmem.cap,0x4
